//
// Generated by NVIDIA NVVM Compiler
//
// Compiler Build ID: CL-36424714
// Cuda compilation tools, release 13.0, V13.0.88
// Based on NVVM 20.0.0
//

.version 9.0
.target sm_100
.address_size 64

	// .globl	_Z15rellenarTableroPiiiiP17curandStateXORWOWi
.global .align 4 .b8 precalc_xorwow_matrix[102400];
.global .align 4 .b8 precalc_xorwow_offset_matrix[102400];
.global .align 4 .b8 mrg32k3aM1[2304];
.global .align 4 .b8 mrg32k3aM2[2304];
.global .align 4 .b8 mrg32k3aM1SubSeq[2016];
.global .align 4 .b8 mrg32k3aM2SubSeq[2016];
.global .align 4 .b8 mrg32k3aM1Seq[2304];
.global .align 4 .b8 mrg32k3aM2Seq[2304];
.const .align 8 .b8 __cr_lgamma_table[72];
.global .align 4 .u32 posicionesCero;

.visible .entry _Z15rellenarTableroPiiiiP17curandStateXORWOWi(
	.param .u64 .ptr .align 1 _Z15rellenarTableroPiiiiP17curandStateXORWOWi_param_0,
	.param .u32 _Z15rellenarTableroPiiiiP17curandStateXORWOWi_param_1,
	.param .u32 _Z15rellenarTableroPiiiiP17curandStateXORWOWi_param_2,
	.param .u32 _Z15rellenarTableroPiiiiP17curandStateXORWOWi_param_3,
	.param .u64 .ptr .align 1 _Z15rellenarTableroPiiiiP17curandStateXORWOWi_param_4,
	.param .u32 _Z15rellenarTableroPiiiiP17curandStateXORWOWi_param_5
)
{
	.reg .pred 	%p<37>;
	.reg .b32 	%r<460>;
	.reg .b64 	%rd<25>;

	ld.param.u32 	%r191, [_Z15rellenarTableroPiiiiP17curandStateXORWOWi_param_1];
	ld.param.u32 	%r192, [_Z15rellenarTableroPiiiiP17curandStateXORWOWi_param_2];
	ld.param.u32 	%r193, [_Z15rellenarTableroPiiiiP17curandStateXORWOWi_param_3];
	ld.param.u64 	%rd12, [_Z15rellenarTableroPiiiiP17curandStateXORWOWi_param_4];
	ld.param.u32 	%r194, [_Z15rellenarTableroPiiiiP17curandStateXORWOWi_param_5];
	cvta.to.global.u64 	%rd1, %rd12;
	mov.u32 	%r1, %tid.x;
	mov.u32 	%r2, %tid.y;
	mad.lo.s32 	%r195, %r192, %r1, %r2;
	cvt.s64.s32 	%rd2, %r195;
	mul.wide.s32 	%rd13, %r195, 48;
	add.s64 	%rd3, %rd1, %rd13;
	xor.b32  	%r196, %r194, -1429050551;
	mul.lo.s32 	%r197, %r196, 1099087573;
	setp.gt.s32 	%p2, %r194, -1;
	selp.b32 	%r198, -644748465, -1947113066, %p2;
	add.s32 	%r199, %r198, %r197;
	add.s32 	%r200, %r199, 6615241;
	add.s32 	%r201, %r197, 123456789;
	st.global.v2.u32 	[%rd3], {%r200, %r201};
	xor.b32  	%r202, %r197, 362436069;
	add.s32 	%r203, %r198, 521288629;
	st.global.v2.u32 	[%rd3+8], {%r202, %r203};
	xor.b32  	%r204, %r198, 88675123;
	add.s32 	%r205, %r197, 5783321;
	st.global.v2.u32 	[%rd3+16], {%r204, %r205};
	setp.eq.s32 	%p3, %r195, 0;
	@%p3 bra 	$L__BB0_42;
	mov.b32 	%r364, 0;
	mov.u64 	%rd24, %rd2;
$L__BB0_2:
	and.b64  	%rd5, %rd24, 3;
	setp.eq.s64 	%p4, %rd5, 0;
	@%p4 bra 	$L__BB0_41;
	mul.wide.u32 	%rd14, %r364, 3200;
	mov.u64 	%rd15, precalc_xorwow_matrix;
	add.s64 	%rd6, %rd15, %rd14;
	cvt.u32.u64 	%r4, %rd5;
	mov.b32 	%r365, 0;
$L__BB0_4:
	mov.b32 	%r378, 0;
	mov.u32 	%r379, %r378;
	mov.u32 	%r380, %r378;
	mov.u32 	%r381, %r378;
	mov.u32 	%r382, %r378;
	mov.u32 	%r371, %r378;
$L__BB0_5:
	mul.wide.u32 	%rd16, %r371, 4;
	add.s64 	%rd17, %rd3, %rd16;
	ld.global.u32 	%r12, [%rd17+4];
	shl.b32 	%r13, %r371, 5;
	mov.b32 	%r377, 0;
$L__BB0_6:
	.pragma "nounroll";
	shr.u32 	%r210, %r12, %r377;
	and.b32  	%r211, %r210, 1;
	setp.eq.b32 	%p5, %r211, 1;
	not.pred 	%p6, %p5;
	add.s32 	%r212, %r13, %r377;
	mul.lo.s32 	%r213, %r212, 5;
	mul.wide.u32 	%rd18, %r213, 4;
	add.s64 	%rd7, %rd6, %rd18;
	@%p6 bra 	$L__BB0_8;
	ld.global.u32 	%r214, [%rd7];
	xor.b32  	%r382, %r382, %r214;
	ld.global.u32 	%r215, [%rd7+4];
	xor.b32  	%r381, %r381, %r215;
	ld.global.u32 	%r216, [%rd7+8];
	xor.b32  	%r380, %r380, %r216;
	ld.global.u32 	%r217, [%rd7+12];
	xor.b32  	%r379, %r379, %r217;
	ld.global.u32 	%r218, [%rd7+16];
	xor.b32  	%r378, %r378, %r218;
$L__BB0_8:
	and.b32  	%r220, %r210, 2;
	setp.eq.s32 	%p7, %r220, 0;
	@%p7 bra 	$L__BB0_10;
	ld.global.u32 	%r221, [%rd7+20];
	xor.b32  	%r382, %r382, %r221;
	ld.global.u32 	%r222, [%rd7+24];
	xor.b32  	%r381, %r381, %r222;
	ld.global.u32 	%r223, [%rd7+28];
	xor.b32  	%r380, %r380, %r223;
	ld.global.u32 	%r224, [%rd7+32];
	xor.b32  	%r379, %r379, %r224;
	ld.global.u32 	%r225, [%rd7+36];
	xor.b32  	%r378, %r378, %r225;
$L__BB0_10:
	and.b32  	%r227, %r210, 4;
	setp.eq.s32 	%p8, %r227, 0;
	@%p8 bra 	$L__BB0_12;
	ld.global.u32 	%r228, [%rd7+40];
	xor.b32  	%r382, %r382, %r228;
	ld.global.u32 	%r229, [%rd7+44];
	xor.b32  	%r381, %r381, %r229;
	ld.global.u32 	%r230, [%rd7+48];
	xor.b32  	%r380, %r380, %r230;
	ld.global.u32 	%r231, [%rd7+52];
	xor.b32  	%r379, %r379, %r231;
	ld.global.u32 	%r232, [%rd7+56];
	xor.b32  	%r378, %r378, %r232;
$L__BB0_12:
	and.b32  	%r234, %r210, 8;
	setp.eq.s32 	%p9, %r234, 0;
	@%p9 bra 	$L__BB0_14;
	ld.global.u32 	%r235, [%rd7+60];
	xor.b32  	%r382, %r382, %r235;
	ld.global.u32 	%r236, [%rd7+64];
	xor.b32  	%r381, %r381, %r236;
	ld.global.u32 	%r237, [%rd7+68];
	xor.b32  	%r380, %r380, %r237;
	ld.global.u32 	%r238, [%rd7+72];
	xor.b32  	%r379, %r379, %r238;
	ld.global.u32 	%r239, [%rd7+76];
	xor.b32  	%r378, %r378, %r239;
$L__BB0_14:
	and.b32  	%r241, %r210, 16;
	setp.eq.s32 	%p10, %r241, 0;
	@%p10 bra 	$L__BB0_16;
	ld.global.u32 	%r242, [%rd7+80];
	xor.b32  	%r382, %r382, %r242;
	ld.global.u32 	%r243, [%rd7+84];
	xor.b32  	%r381, %r381, %r243;
	ld.global.u32 	%r244, [%rd7+88];
	xor.b32  	%r380, %r380, %r244;
	ld.global.u32 	%r245, [%rd7+92];
	xor.b32  	%r379, %r379, %r245;
	ld.global.u32 	%r246, [%rd7+96];
	xor.b32  	%r378, %r378, %r246;
$L__BB0_16:
	and.b32  	%r248, %r210, 32;
	setp.eq.s32 	%p11, %r248, 0;
	@%p11 bra 	$L__BB0_18;
	ld.global.u32 	%r249, [%rd7+100];
	xor.b32  	%r382, %r382, %r249;
	ld.global.u32 	%r250, [%rd7+104];
	xor.b32  	%r381, %r381, %r250;
	ld.global.u32 	%r251, [%rd7+108];
	xor.b32  	%r380, %r380, %r251;
	ld.global.u32 	%r252, [%rd7+112];
	xor.b32  	%r379, %r379, %r252;
	ld.global.u32 	%r253, [%rd7+116];
	xor.b32  	%r378, %r378, %r253;
$L__BB0_18:
	and.b32  	%r255, %r210, 64;
	setp.eq.s32 	%p12, %r255, 0;
	@%p12 bra 	$L__BB0_20;
	ld.global.u32 	%r256, [%rd7+120];
	xor.b32  	%r382, %r382, %r256;
	ld.global.u32 	%r257, [%rd7+124];
	xor.b32  	%r381, %r381, %r257;
	ld.global.u32 	%r258, [%rd7+128];
	xor.b32  	%r380, %r380, %r258;
	ld.global.u32 	%r259, [%rd7+132];
	xor.b32  	%r379, %r379, %r259;
	ld.global.u32 	%r260, [%rd7+136];
	xor.b32  	%r378, %r378, %r260;
$L__BB0_20:
	and.b32  	%r262, %r210, 128;
	setp.eq.s32 	%p13, %r262, 0;
	@%p13 bra 	$L__BB0_22;
	ld.global.u32 	%r263, [%rd7+140];
	xor.b32  	%r382, %r382, %r263;
	ld.global.u32 	%r264, [%rd7+144];
	xor.b32  	%r381, %r381, %r264;
	ld.global.u32 	%r265, [%rd7+148];
	xor.b32  	%r380, %r380, %r265;
	ld.global.u32 	%r266, [%rd7+152];
	xor.b32  	%r379, %r379, %r266;
	ld.global.u32 	%r267, [%rd7+156];
	xor.b32  	%r378, %r378, %r267;
$L__BB0_22:
	and.b32  	%r269, %r210, 256;
	setp.eq.s32 	%p14, %r269, 0;
	@%p14 bra 	$L__BB0_24;
	ld.global.u32 	%r270, [%rd7+160];
	xor.b32  	%r382, %r382, %r270;
	ld.global.u32 	%r271, [%rd7+164];
	xor.b32  	%r381, %r381, %r271;
	ld.global.u32 	%r272, [%rd7+168];
	xor.b32  	%r380, %r380, %r272;
	ld.global.u32 	%r273, [%rd7+172];
	xor.b32  	%r379, %r379, %r273;
	ld.global.u32 	%r274, [%rd7+176];
	xor.b32  	%r378, %r378, %r274;
$L__BB0_24:
	and.b32  	%r276, %r210, 512;
	setp.eq.s32 	%p15, %r276, 0;
	@%p15 bra 	$L__BB0_26;
	ld.global.u32 	%r277, [%rd7+180];
	xor.b32  	%r382, %r382, %r277;
	ld.global.u32 	%r278, [%rd7+184];
	xor.b32  	%r381, %r381, %r278;
	ld.global.u32 	%r279, [%rd7+188];
	xor.b32  	%r380, %r380, %r279;
	ld.global.u32 	%r280, [%rd7+192];
	xor.b32  	%r379, %r379, %r280;
	ld.global.u32 	%r281, [%rd7+196];
	xor.b32  	%r378, %r378, %r281;
$L__BB0_26:
	and.b32  	%r283, %r210, 1024;
	setp.eq.s32 	%p16, %r283, 0;
	@%p16 bra 	$L__BB0_28;
	ld.global.u32 	%r284, [%rd7+200];
	xor.b32  	%r382, %r382, %r284;
	ld.global.u32 	%r285, [%rd7+204];
	xor.b32  	%r381, %r381, %r285;
	ld.global.u32 	%r286, [%rd7+208];
	xor.b32  	%r380, %r380, %r286;
	ld.global.u32 	%r287, [%rd7+212];
	xor.b32  	%r379, %r379, %r287;
	ld.global.u32 	%r288, [%rd7+216];
	xor.b32  	%r378, %r378, %r288;
$L__BB0_28:
	and.b32  	%r290, %r210, 2048;
	setp.eq.s32 	%p17, %r290, 0;
	@%p17 bra 	$L__BB0_30;
	ld.global.u32 	%r291, [%rd7+220];
	xor.b32  	%r382, %r382, %r291;
	ld.global.u32 	%r292, [%rd7+224];
	xor.b32  	%r381, %r381, %r292;
	ld.global.u32 	%r293, [%rd7+228];
	xor.b32  	%r380, %r380, %r293;
	ld.global.u32 	%r294, [%rd7+232];
	xor.b32  	%r379, %r379, %r294;
	ld.global.u32 	%r295, [%rd7+236];
	xor.b32  	%r378, %r378, %r295;
$L__BB0_30:
	and.b32  	%r297, %r210, 4096;
	setp.eq.s32 	%p18, %r297, 0;
	@%p18 bra 	$L__BB0_32;
	ld.global.u32 	%r298, [%rd7+240];
	xor.b32  	%r382, %r382, %r298;
	ld.global.u32 	%r299, [%rd7+244];
	xor.b32  	%r381, %r381, %r299;
	ld.global.u32 	%r300, [%rd7+248];
	xor.b32  	%r380, %r380, %r300;
	ld.global.u32 	%r301, [%rd7+252];
	xor.b32  	%r379, %r379, %r301;
	ld.global.u32 	%r302, [%rd7+256];
	xor.b32  	%r378, %r378, %r302;
$L__BB0_32:
	and.b32  	%r304, %r210, 8192;
	setp.eq.s32 	%p19, %r304, 0;
	@%p19 bra 	$L__BB0_34;
	ld.global.u32 	%r305, [%rd7+260];
	xor.b32  	%r382, %r382, %r305;
	ld.global.u32 	%r306, [%rd7+264];
	xor.b32  	%r381, %r381, %r306;
	ld.global.u32 	%r307, [%rd7+268];
	xor.b32  	%r380, %r380, %r307;
	ld.global.u32 	%r308, [%rd7+272];
	xor.b32  	%r379, %r379, %r308;
	ld.global.u32 	%r309, [%rd7+276];
	xor.b32  	%r378, %r378, %r309;
$L__BB0_34:
	and.b32  	%r311, %r210, 16384;
	setp.eq.s32 	%p20, %r311, 0;
	@%p20 bra 	$L__BB0_36;
	ld.global.u32 	%r312, [%rd7+280];
	xor.b32  	%r382, %r382, %r312;
	ld.global.u32 	%r313, [%rd7+284];
	xor.b32  	%r381, %r381, %r313;
	ld.global.u32 	%r314, [%rd7+288];
	xor.b32  	%r380, %r380, %r314;
	ld.global.u32 	%r315, [%rd7+292];
	xor.b32  	%r379, %r379, %r315;
	ld.global.u32 	%r316, [%rd7+296];
	xor.b32  	%r378, %r378, %r316;
$L__BB0_36:
	and.b32  	%r318, %r210, 32768;
	setp.eq.s32 	%p21, %r318, 0;
	@%p21 bra 	$L__BB0_38;
	ld.global.u32 	%r319, [%rd7+300];
	xor.b32  	%r382, %r382, %r319;
	ld.global.u32 	%r320, [%rd7+304];
	xor.b32  	%r381, %r381, %r320;
	ld.global.u32 	%r321, [%rd7+308];
	xor.b32  	%r380, %r380, %r321;
	ld.global.u32 	%r322, [%rd7+312];
	xor.b32  	%r379, %r379, %r322;
	ld.global.u32 	%r323, [%rd7+316];
	xor.b32  	%r378, %r378, %r323;
$L__BB0_38:
	add.s32 	%r377, %r377, 16;
	setp.ne.s32 	%p22, %r377, 32;
	@%p22 bra 	$L__BB0_6;
	mad.lo.s32 	%r324, %r371, -31, %r13;
	add.s32 	%r371, %r324, 1;
	setp.ne.s32 	%p23, %r371, 5;
	@%p23 bra 	$L__BB0_5;
	st.global.u32 	[%rd3+4], %r382;
	st.global.u32 	[%rd3+8], %r381;
	st.global.u32 	[%rd3+12], %r380;
	st.global.u32 	[%rd3+16], %r379;
	st.global.u32 	[%rd3+20], %r378;
	add.s32 	%r365, %r365, 1;
	setp.lt.u32 	%p24, %r365, %r4;
	@%p24 bra 	$L__BB0_4;
$L__BB0_41:
	shr.u64 	%rd8, %rd24, 2;
	add.s32 	%r364, %r364, 1;
	setp.gt.u64 	%p25, %rd24, 3;
	mov.u64 	%rd24, %rd8;
	@%p25 bra 	$L__BB0_2;
$L__BB0_42:
	mov.b32 	%r325, 0;
	st.global.v2.u32 	[%rd3+24], {%r325, %r325};
	st.global.u32 	[%rd3+32], %r325;
	mov.b64 	%rd19, 0;
	st.global.u64 	[%rd3+40], %rd19;
	setp.lt.s32 	%p26, %r192, 1;
	@%p26 bra 	$L__BB0_55;
	ld.param.u64 	%rd23, [_Z15rellenarTableroPiiiiP17curandStateXORWOWi_param_0];
	cvt.u32.u64 	%r326, %rd2;
	setp.lt.s32 	%p27, %r2, %r192;
	setp.lt.s32 	%p28, %r1, %r191;
	and.pred  	%p1, %p28, %p27;
	cvta.to.global.u64 	%rd20, %rd23;
	mul.wide.u32 	%rd21, %r326, 4;
	add.s64 	%rd9, %rd20, %rd21;
	mul.wide.u32 	%rd22, %r326, 48;
	add.s64 	%rd10, %rd1, %rd22;
	and.b32  	%r184, %r192, 3;
	setp.lt.u32 	%p29, %r192, 4;
	@%p29 bra 	$L__BB0_49;
	and.b32  	%r327, %r192, 2147483644;
	neg.s32 	%r458, %r327;
	not.pred 	%p30, %p1;
$L__BB0_45:
	@%p30 bra 	$L__BB0_48;
	ld.global.u32 	%r328, [%rd9];
	setp.ne.s32 	%p31, %r328, 0;
	@%p31 bra 	$L__BB0_48;
	ld.global.v2.u32 	{%r329, %r330}, [%rd10];
	shr.u32 	%r331, %r330, 2;
	xor.b32  	%r332, %r331, %r330;
	ld.global.v2.u32 	{%r333, %r334}, [%rd10+8];
	ld.global.v2.u32 	{%r335, %r336}, [%rd10+16];
	st.global.v2.u32 	[%rd10+8], {%r334, %r335};
	shl.b32 	%r337, %r336, 4;
	shl.b32 	%r338, %r332, 1;
	xor.b32  	%r339, %r338, %r337;
	xor.b32  	%r340, %r339, %r332;
	xor.b32  	%r341, %r340, %r336;
	st.global.v2.u32 	[%rd10+16], {%r336, %r341};
	add.s32 	%r342, %r329, 362437;
	st.global.v2.u32 	[%rd10], {%r342, %r333};
	add.s32 	%r343, %r341, %r342;
	rem.u32 	%r344, %r343, %r193;
	add.s32 	%r345, %r344, 1;
	st.global.u32 	[%rd9], %r345;
$L__BB0_48:
	add.s32 	%r458, %r458, 4;
	setp.ne.s32 	%p32, %r458, 0;
	@%p32 bra 	$L__BB0_45;
$L__BB0_49:
	setp.eq.s32 	%p33, %r184, 0;
	@%p33 bra 	$L__BB0_55;
	neg.s32 	%r459, %r184;
	not.pred 	%p34, %p1;
$L__BB0_51:
	.pragma "nounroll";
	@%p34 bra 	$L__BB0_54;
	ld.global.u32 	%r346, [%rd9];
	setp.ne.s32 	%p35, %r346, 0;
	@%p35 bra 	$L__BB0_54;
	ld.global.v2.u32 	{%r347, %r348}, [%rd10];
	shr.u32 	%r349, %r348, 2;
	xor.b32  	%r350, %r349, %r348;
	ld.global.v2.u32 	{%r351, %r352}, [%rd10+8];
	ld.global.v2.u32 	{%r353, %r354}, [%rd10+16];
	st.global.v2.u32 	[%rd10+8], {%r352, %r353};
	shl.b32 	%r355, %r354, 4;
	shl.b32 	%r356, %r350, 1;
	xor.b32  	%r357, %r356, %r355;
	xor.b32  	%r358, %r357, %r350;
	xor.b32  	%r359, %r358, %r354;
	st.global.v2.u32 	[%rd10+16], {%r354, %r359};
	add.s32 	%r360, %r347, 362437;
	st.global.v2.u32 	[%rd10], {%r360, %r351};
	add.s32 	%r361, %r359, %r360;
	rem.u32 	%r362, %r361, %r193;
	add.s32 	%r363, %r362, 1;
	st.global.u32 	[%rd9], %r363;
$L__BB0_54:
	add.s32 	%r459, %r459, 1;
	setp.ne.s32 	%p36, %r459, 0;
	@%p36 bra 	$L__BB0_51;
$L__BB0_55:
	ret;

}
	// .globl	_Z15eliminarBloquesPiiiii
.visible .entry _Z15eliminarBloquesPiiiii(
	.param .u64 .ptr .align 1 _Z15eliminarBloquesPiiiii_param_0,
	.param .u32 _Z15eliminarBloquesPiiiii_param_1,
	.param .u32 _Z15eliminarBloquesPiiiii_param_2,
	.param .u32 _Z15eliminarBloquesPiiiii_param_3,
	.param .u32 _Z15eliminarBloquesPiiiii_param_4
)
{
	.reg .pred 	%p<35>;
	.reg .b32 	%r<113>;
	.reg .b64 	%rd<43>;

	ld.param.u64 	%rd2, [_Z15eliminarBloquesPiiiii_param_0];
	ld.param.u32 	%r56, [_Z15eliminarBloquesPiiiii_param_1];
	ld.param.u32 	%r57, [_Z15eliminarBloquesPiiiii_param_2];
	ld.param.u32 	%r102, [_Z15eliminarBloquesPiiiii_param_3];
	ld.param.u32 	%r96, [_Z15eliminarBloquesPiiiii_param_4];
	cvta.to.global.u64 	%rd1, %rd2;
	mov.u32 	%r60, %tid.x;
	mov.u32 	%r1, %tid.y;
	mul.lo.s32 	%r2, %r102, %r57;
	add.s32 	%r61, %r2, %r96;
	mul.wide.s32 	%rd3, %r61, 4;
	add.s64 	%rd4, %rd1, %rd3;
	ld.global.u32 	%r3, [%rd4];
	mul.lo.s32 	%r4, %r60, %r1;
	mul.lo.s32 	%r5, %r57, %r56;
	setp.ge.s32 	%p1, %r4, %r5;
	setp.ne.s32 	%p2, %r60, %r102;
	or.pred  	%p3, %p1, %p2;
	@%p3 bra 	$L__BB1_21;
	setp.lt.s32 	%p20, %r96, 1;
	mov.u32 	%r107, %r96;
	@%p20 bra 	$L__BB1_5;
	add.s32 	%r6, %r2, -1;
	mov.u32 	%r93, %r96;
$L__BB1_3:
	add.s32 	%r78, %r6, %r93;
	mul.wide.s32 	%rd31, %r78, 4;
	add.s64 	%rd32, %rd1, %rd31;
	ld.global.u32 	%r79, [%rd32];
	setp.ne.s32 	%p21, %r79, %r3;
	mov.u32 	%r107, %r93;
	@%p21 bra 	$L__BB1_5;
	add.s32 	%r8, %r93, -1;
	setp.gt.u32 	%p22, %r93, 1;
	mov.b32 	%r107, 0;
	mov.u32 	%r93, %r8;
	@%p22 bra 	$L__BB1_3;
$L__BB1_5:
	add.s32 	%r10, %r57, -1;
	setp.ge.s32 	%p23, %r96, %r10;
	@%p23 bra 	$L__BB1_9;
	add.s32 	%r11, %r2, 1;
	mov.u32 	%r95, %r96;
$L__BB1_7:
	add.s32 	%r81, %r11, %r95;
	mul.wide.s32 	%rd33, %r81, 4;
	add.s64 	%rd34, %rd1, %rd33;
	ld.global.u32 	%r82, [%rd34];
	setp.ne.s32 	%p24, %r82, %r3;
	mov.u32 	%r96, %r95;
	@%p24 bra 	$L__BB1_9;
	add.s32 	%r95, %r95, 1;
	setp.ne.s32 	%p25, %r95, %r10;
	mov.u32 	%r96, %r10;
	@%p25 bra 	$L__BB1_7;
$L__BB1_9:
	setp.le.s32 	%p26, %r96, %r107;
	@%p26 bra 	$L__BB1_40;
	sub.s32 	%r83, %r96, %r107;
	add.s32 	%r15, %r83, 1;
	and.b32  	%r16, %r15, 7;
	setp.lt.u32 	%p27, %r83, 7;
	@%p27 bra 	$L__BB1_13;
	add.s32 	%r98, %r107, %r2;
	and.b32  	%r84, %r15, -8;
	neg.s32 	%r97, %r84;
$L__BB1_12:
	.pragma "nounroll";
	mul.wide.s32 	%rd35, %r98, 4;
	add.s64 	%rd36, %rd1, %rd35;
	mov.b32 	%r85, 0;
	st.global.u32 	[%rd36], %r85;
	st.global.u32 	[%rd36+4], %r85;
	st.global.u32 	[%rd36+8], %r85;
	st.global.u32 	[%rd36+12], %r85;
	st.global.u32 	[%rd36+16], %r85;
	st.global.u32 	[%rd36+20], %r85;
	st.global.u32 	[%rd36+24], %r85;
	st.global.u32 	[%rd36+28], %r85;
	add.s32 	%r107, %r107, 8;
	add.s32 	%r98, %r98, 8;
	add.s32 	%r97, %r97, 8;
	setp.eq.s32 	%p28, %r97, 0;
	@%p28 bra 	$L__BB1_13;
	bra.uni 	$L__BB1_12;
$L__BB1_13:
	setp.eq.s32 	%p29, %r16, 0;
	@%p29 bra 	$L__BB1_40;
	and.b32  	%r45, %r15, 3;
	setp.lt.u32 	%p30, %r16, 4;
	@%p30 bra 	$L__BB1_16;
	add.s32 	%r86, %r107, %r2;
	mul.wide.s32 	%rd37, %r86, 4;
	add.s64 	%rd38, %rd1, %rd37;
	mov.b32 	%r87, 0;
	st.global.u32 	[%rd38], %r87;
	st.global.u32 	[%rd38+4], %r87;
	st.global.u32 	[%rd38+8], %r87;
	st.global.u32 	[%rd38+12], %r87;
	add.s32 	%r107, %r107, 4;
$L__BB1_16:
	setp.eq.s32 	%p31, %r45, 0;
	@%p31 bra 	$L__BB1_40;
	setp.eq.s32 	%p32, %r45, 1;
	@%p32 bra 	$L__BB1_19;
	add.s32 	%r88, %r107, %r2;
	mul.wide.s32 	%rd39, %r88, 4;
	add.s64 	%rd40, %rd1, %rd39;
	mov.b32 	%r89, 0;
	st.global.u32 	[%rd40], %r89;
	st.global.u32 	[%rd40+4], %r89;
	add.s32 	%r107, %r107, 2;
$L__BB1_19:
	and.b32  	%r90, %r15, 1;
	setp.eq.b32 	%p33, %r90, 1;
	not.pred 	%p34, %p33;
	@%p34 bra 	$L__BB1_40;
	add.s32 	%r91, %r107, %r2;
	mul.wide.s32 	%rd41, %r91, 4;
	add.s64 	%rd42, %rd1, %rd41;
	mov.b32 	%r92, 0;
	st.global.u32 	[%rd42], %r92;
	bra.uni 	$L__BB1_40;
$L__BB1_21:
	setp.ge.s32 	%p4, %r4, %r5;
	setp.ne.s32 	%p5, %r1, %r96;
	or.pred  	%p6, %p4, %p5;
	@%p6 bra 	$L__BB1_40;
	min.s32 	%r25, %r102, 0;
	mov.u32 	%r100, %r102;
$L__BB1_23:
	mov.u32 	%r26, %r100;
	setp.lt.s32 	%p7, %r26, 1;
	mov.u32 	%r110, %r25;
	@%p7 bra 	$L__BB1_25;
	add.s32 	%r100, %r26, -1;
	mad.lo.s32 	%r62, %r100, %r57, %r96;
	mul.wide.s32 	%rd5, %r62, 4;
	add.s64 	%rd6, %rd1, %rd5;
	ld.global.u32 	%r63, [%rd6];
	setp.eq.s32 	%p8, %r63, %r3;
	mov.u32 	%r110, %r26;
	@%p8 bra 	$L__BB1_23;
$L__BB1_25:
	add.s32 	%r64, %r56, -1;
	max.s32 	%r29, %r102, %r64;
$L__BB1_26:
	mov.u32 	%r30, %r102;
	setp.eq.s32 	%p9, %r30, %r29;
	mov.u32 	%r103, %r29;
	@%p9 bra 	$L__BB1_28;
	add.s32 	%r102, %r30, 1;
	mad.lo.s32 	%r65, %r57, %r30, %r57;
	add.s32 	%r66, %r65, %r96;
	mul.wide.s32 	%rd7, %r66, 4;
	add.s64 	%rd8, %rd1, %rd7;
	ld.global.u32 	%r67, [%rd8];
	setp.eq.s32 	%p10, %r67, %r3;
	mov.u32 	%r103, %r30;
	@%p10 bra 	$L__BB1_26;
$L__BB1_28:
	setp.le.s32 	%p11, %r103, %r110;
	@%p11 bra 	$L__BB1_40;
	sub.s32 	%r68, %r103, %r110;
	add.s32 	%r33, %r68, 1;
	and.b32  	%r34, %r33, 7;
	setp.lt.u32 	%p12, %r68, 7;
	@%p12 bra 	$L__BB1_32;
	mad.lo.s32 	%r105, %r110, %r57, %r96;
	shl.b32 	%r36, %r57, 3;
	and.b32  	%r69, %r33, -8;
	neg.s32 	%r104, %r69;
	mul.wide.s32 	%rd11, %r57, 4;
$L__BB1_31:
	.pragma "nounroll";
	mul.wide.s32 	%rd9, %r105, 4;
	add.s64 	%rd10, %rd1, %rd9;
	mov.b32 	%r70, 0;
	st.global.u32 	[%rd10], %r70;
	add.s64 	%rd12, %rd10, %rd11;
	st.global.u32 	[%rd12], %r70;
	add.s64 	%rd13, %rd12, %rd11;
	st.global.u32 	[%rd13], %r70;
	add.s64 	%rd14, %rd13, %rd11;
	st.global.u32 	[%rd14], %r70;
	add.s64 	%rd15, %rd14, %rd11;
	st.global.u32 	[%rd15], %r70;
	add.s64 	%rd16, %rd15, %rd11;
	st.global.u32 	[%rd16], %r70;
	add.s64 	%rd17, %rd16, %rd11;
	st.global.u32 	[%rd17], %r70;
	add.s64 	%rd18, %rd17, %rd11;
	st.global.u32 	[%rd18], %r70;
	add.s32 	%r110, %r110, 8;
	add.s32 	%r105, %r105, %r36;
	add.s32 	%r104, %r104, 8;
	setp.eq.s32 	%p13, %r104, 0;
	@%p13 bra 	$L__BB1_32;
	bra.uni 	$L__BB1_31;
$L__BB1_32:
	setp.eq.s32 	%p14, %r34, 0;
	@%p14 bra 	$L__BB1_40;
	and.b32  	%r51, %r33, 3;
	setp.lt.u32 	%p15, %r34, 4;
	@%p15 bra 	$L__BB1_35;
	mad.lo.s32 	%r71, %r110, %r57, %r96;
	mul.wide.s32 	%rd19, %r71, 4;
	add.s64 	%rd20, %rd1, %rd19;
	mov.b32 	%r72, 0;
	st.global.u32 	[%rd20], %r72;
	mul.wide.s32 	%rd21, %r57, 4;
	add.s64 	%rd22, %rd20, %rd21;
	st.global.u32 	[%rd22], %r72;
	add.s64 	%rd23, %rd22, %rd21;
	st.global.u32 	[%rd23], %r72;
	add.s64 	%rd24, %rd23, %rd21;
	st.global.u32 	[%rd24], %r72;
	add.s32 	%r110, %r110, 4;
$L__BB1_35:
	setp.eq.s32 	%p16, %r51, 0;
	@%p16 bra 	$L__BB1_40;
	setp.eq.s32 	%p17, %r51, 1;
	@%p17 bra 	$L__BB1_38;
	mad.lo.s32 	%r73, %r110, %r57, %r96;
	mul.wide.s32 	%rd25, %r73, 4;
	add.s64 	%rd26, %rd1, %rd25;
	mov.b32 	%r74, 0;
	st.global.u32 	[%rd26], %r74;
	mul.wide.s32 	%rd27, %r57, 4;
	add.s64 	%rd28, %rd26, %rd27;
	st.global.u32 	[%rd28], %r74;
	add.s32 	%r110, %r110, 2;
$L__BB1_38:
	and.b32  	%r75, %r33, 1;
	setp.eq.b32 	%p18, %r75, 1;
	not.pred 	%p19, %p18;
	@%p19 bra 	$L__BB1_40;
	mad.lo.s32 	%r76, %r110, %r57, %r96;
	mul.wide.s32 	%rd29, %r76, 4;
	add.s64 	%rd30, %rd1, %rd29;
	mov.b32 	%r77, 0;
	st.global.u32 	[%rd30], %r77;
$L__BB1_40:
	bar.sync 	0;
	ret;

}
	// .globl	_Z12activarBombaPiibii
.visible .entry _Z12activarBombaPiibii(
	.param .u64 .ptr .align 1 _Z12activarBombaPiibii_param_0,
	.param .u32 _Z12activarBombaPiibii_param_1,
	.param .u8 _Z12activarBombaPiibii_param_2,
	.param .u32 _Z12activarBombaPiibii_param_3,
	.param .u32 _Z12activarBombaPiibii_param_4
)
{
	.reg .pred 	%p<4>;
	.reg .b16 	%rs<2>;
	.reg .b32 	%r<11>;
	.reg .b64 	%rd<7>;

	ld.param.u64 	%rd2, [_Z12activarBombaPiibii_param_0];
	ld.param.u32 	%r2, [_Z12activarBombaPiibii_param_1];
	ld.param.s8 	%rs1, [_Z12activarBombaPiibii_param_2];
	ld.param.u32 	%r3, [_Z12activarBombaPiibii_param_3];
	ld.param.u32 	%r4, [_Z12activarBombaPiibii_param_4];
	cvta.to.global.u64 	%rd1, %rd2;
	mov.u32 	%r1, %tid.x;
	setp.eq.s16 	%p1, %rs1, 0;
	@%p1 bra 	$L__BB2_3;
	max.s32 	%r5, %r2, %r1;
	setp.ge.s32 	%p2, %r5, %r3;
	@%p2 bra 	$L__BB2_5;
	mad.lo.s32 	%r6, %r4, %r2, %r1;
	mul.wide.s32 	%rd3, %r6, 4;
	add.s64 	%rd4, %rd1, %rd3;
	mov.b32 	%r7, 0;
	st.global.u32 	[%rd4], %r7;
	bra.uni 	$L__BB2_5;
$L__BB2_3:
	max.s32 	%r8, %r2, %r1;
	setp.ge.s32 	%p3, %r8, %r4;
	@%p3 bra 	$L__BB2_5;
	mad.lo.s32 	%r9, %r4, %r1, %r2;
	mul.wide.s32 	%rd5, %r9, 4;
	add.s64 	%rd6, %rd1, %rd5;
	mov.b32 	%r10, 0;
	st.global.u32 	[%rd6], %r10;
$L__BB2_5:
	ret;

}
	// .globl	_Z19activarRompecabezasPiiiiii
.visible .entry _Z19activarRompecabezasPiiiiii(
	.param .u64 .ptr .align 1 _Z19activarRompecabezasPiiiiii_param_0,
	.param .u32 _Z19activarRompecabezasPiiiiii_param_1,
	.param .u32 _Z19activarRompecabezasPiiiiii_param_2,
	.param .u32 _Z19activarRompecabezasPiiiiii_param_3,
	.param .u32 _Z19activarRompecabezasPiiiiii_param_4,
	.param .u32 _Z19activarRompecabezasPiiiiii_param_5
)
{
	.reg .pred 	%p<4>;
	.reg .b32 	%r<16>;
	.reg .b64 	%rd<7>;

	ld.param.u64 	%rd4, [_Z19activarRompecabezasPiiiiii_param_0];
	ld.param.u32 	%r6, [_Z19activarRompecabezasPiiiiii_param_1];
	ld.param.u32 	%r10, [_Z19activarRompecabezasPiiiiii_param_2];
	ld.param.u32 	%r7, [_Z19activarRompecabezasPiiiiii_param_3];
	ld.param.u32 	%r8, [_Z19activarRompecabezasPiiiiii_param_4];
	ld.param.u32 	%r9, [_Z19activarRompecabezasPiiiiii_param_5];
	cvta.to.global.u64 	%rd1, %rd4;
	mov.u32 	%r15, %tid.x;
	mul.lo.s32 	%r2, %r7, %r10;
	setp.ge.s32 	%p1, %r15, %r2;
	@%p1 bra 	$L__BB3_5;
	mad.lo.s32 	%r11, %r9, %r7, %r8;
	mul.wide.s32 	%rd5, %r11, 4;
	add.s64 	%rd2, %rd1, %rd5;
	mov.u32 	%r3, %ntid.x;
$L__BB3_2:
	mul.wide.s32 	%rd6, %r15, 4;
	add.s64 	%rd3, %rd1, %rd6;
	ld.global.u32 	%r12, [%rd3];
	setp.ne.s32 	%p2, %r12, %r6;
	@%p2 bra 	$L__BB3_4;
	mov.b32 	%r13, 0;
	st.global.u32 	[%rd3], %r13;
$L__BB3_4:
	mov.b32 	%r14, 0;
	st.global.u32 	[%rd2], %r14;
	add.s32 	%r15, %r15, %r3;
	setp.lt.s32 	%p3, %r15, %r2;
	@%p3 bra 	$L__BB3_2;
$L__BB3_5:
	ret;

}
	// .globl	_Z10activarTNTPiiiii
.visible .entry _Z10activarTNTPiiiii(
	.param .u64 .ptr .align 1 _Z10activarTNTPiiiii_param_0,
	.param .u32 _Z10activarTNTPiiiii_param_1,
	.param .u32 _Z10activarTNTPiiiii_param_2,
	.param .u32 _Z10activarTNTPiiiii_param_3,
	.param .u32 _Z10activarTNTPiiiii_param_4
)
{
	.reg .pred 	%p<10>;
	.reg .b32 	%r<20>;
	.reg .b64 	%rd<5>;

	ld.param.u64 	%rd1, [_Z10activarTNTPiiiii_param_0];
	ld.param.u32 	%r3, [_Z10activarTNTPiiiii_param_1];
	ld.param.u32 	%r4, [_Z10activarTNTPiiiii_param_2];
	ld.param.u32 	%r6, [_Z10activarTNTPiiiii_param_3];
	ld.param.u32 	%r5, [_Z10activarTNTPiiiii_param_4];
	mov.u32 	%r7, %ctaid.x;
	mov.u32 	%r8, %ntid.x;
	mov.u32 	%r9, %tid.x;
	mad.lo.s32 	%r1, %r7, %r8, %r9;
	mov.u32 	%r10, %ctaid.y;
	mov.u32 	%r11, %ntid.y;
	mov.u32 	%r12, %tid.y;
	mad.lo.s32 	%r2, %r10, %r11, %r12;
	mul.lo.s32 	%r13, %r5, %r6;
	setp.ge.s32 	%p1, %r1, %r13;
	@%p1 bra 	$L__BB4_3;
	add.s32 	%r14, %r4, -4;
	setp.ge.s32 	%p2, %r1, %r14;
	add.s32 	%r15, %r4, 4;
	setp.le.s32 	%p3, %r1, %r15;
	and.pred  	%p4, %p2, %p3;
	add.s32 	%r16, %r3, -4;
	setp.ge.s32 	%p5, %r2, %r16;
	add.s32 	%r17, %r3, 4;
	setp.le.s32 	%p6, %r2, %r17;
	and.pred  	%p7, %p5, %p6;
	and.pred  	%p8, %p4, %p7;
	not.pred 	%p9, %p8;
	@%p9 bra 	$L__BB4_3;
	mad.lo.s32 	%r18, %r5, %r1, %r2;
	cvta.to.global.u64 	%rd2, %rd1;
	mul.wide.s32 	%rd3, %r18, 4;
	add.s64 	%rd4, %rd2, %rd3;
	mov.b32 	%r19, 0;
	st.global.u32 	[%rd4], %r19;
$L__BB4_3:
	ret;

}
	// .globl	_Z16dejarCaerBloquesPiii
.visible .entry _Z16dejarCaerBloquesPiii(
	.param .u64 .ptr .align 1 _Z16dejarCaerBloquesPiii_param_0,
	.param .u32 _Z16dejarCaerBloquesPiii_param_1,
	.param .u32 _Z16dejarCaerBloquesPiii_param_2
)
{
	.reg .pred 	%p<6>;
	.reg .b32 	%r<21>;
	.reg .b64 	%rd<11>;

	ld.param.u64 	%rd2, [_Z16dejarCaerBloquesPiii_param_0];
	ld.param.u32 	%r8, [_Z16dejarCaerBloquesPiii_param_1];
	ld.param.u32 	%r9, [_Z16dejarCaerBloquesPiii_param_2];
	cvta.to.global.u64 	%rd1, %rd2;
	setp.lt.s32 	%p1, %r8, 1;
	@%p1 bra 	$L__BB5_7;
	mov.u32 	%r11, %tid.x;
	rem.s32 	%r1, %r11, %r9;
	mov.b32 	%r18, 0;
	mul.wide.s32 	%rd7, %r9, 4;
$L__BB5_2:
	mad.lo.s32 	%r20, %r18, %r9, %r1;
	mul.wide.s32 	%rd3, %r20, 4;
	add.s64 	%rd4, %rd1, %rd3;
	ld.global.u32 	%r12, [%rd4];
	setp.ne.s32 	%p2, %r12, 0;
	@%p2 bra 	$L__BB5_6;
	div.s32 	%r13, %r20, %r9;
	setp.lt.s32 	%p3, %r13, 1;
	@%p3 bra 	$L__BB5_5;
$L__BB5_4:
	sub.s32 	%r20, %r20, %r9;
	mul.wide.s32 	%rd5, %r20, 4;
	add.s64 	%rd6, %rd1, %rd5;
	ld.global.u32 	%r14, [%rd6];
	add.s64 	%rd8, %rd6, %rd7;
	st.global.u32 	[%rd8], %r14;
	mov.b32 	%r15, 0;
	st.global.u32 	[%rd6], %r15;
	div.s32 	%r16, %r20, %r9;
	setp.gt.s32 	%p4, %r16, 0;
	@%p4 bra 	$L__BB5_4;
$L__BB5_5:
	mul.wide.s32 	%rd9, %r20, 4;
	add.s64 	%rd10, %rd1, %rd9;
	mov.b32 	%r17, 0;
	st.global.u32 	[%rd10], %r17;
$L__BB5_6:
	add.s32 	%r18, %r18, 1;
	setp.ne.s32 	%p5, %r18, %r8;
	@%p5 bra 	$L__BB5_2;
$L__BB5_7:
	ret;

}
	// .globl	_Z12ponerPowerupPiiiiii
.visible .entry _Z12ponerPowerupPiiiiii(
	.param .u64 .ptr .align 1 _Z12ponerPowerupPiiiiii_param_0,
	.param .u32 _Z12ponerPowerupPiiiiii_param_1,
	.param .u32 _Z12ponerPowerupPiiiiii_param_2,
	.param .u32 _Z12ponerPowerupPiiiiii_param_3,
	.param .u32 _Z12ponerPowerupPiiiiii_param_4,
	.param .u32 _Z12ponerPowerupPiiiiii_param_5
)
{
	.reg .pred 	%p<5>;
	.reg .b32 	%r<24>;
	.reg .b64 	%rd<11>;

	ld.param.u64 	%rd2, [_Z12ponerPowerupPiiiiii_param_0];
	ld.param.u32 	%r2, [_Z12ponerPowerupPiiiiii_param_2];
	ld.param.u32 	%r3, [_Z12ponerPowerupPiiiiii_param_3];
	ld.param.u32 	%r4, [_Z12ponerPowerupPiiiiii_param_4];
	ld.param.u32 	%r5, [_Z12ponerPowerupPiiiiii_param_5];
	cvta.to.global.u64 	%rd1, %rd2;
	mov.u32 	%r6, %tid.x;
	mov.u32 	%r7, %tid.y;
	mov.b32 	%r8, 0;
	st.global.u32 	[posicionesCero], %r8;
	mad.lo.s32 	%r9, %r2, %r6, %r7;
	mul.wide.s32 	%rd3, %r9, 4;
	add.s64 	%rd4, %rd1, %rd3;
	ld.global.u32 	%r10, [%rd4];
	setp.ne.s32 	%p1, %r10, 0;
	@%p1 bra 	$L__BB6_2;
	atom.global.add.u32 	%r11, [posicionesCero], 1;
$L__BB6_2:
	bar.sync 	0;
	ld.global.u32 	%r1, [posicionesCero];
	setp.eq.s32 	%p2, %r1, 6;
	@%p2 bra 	$L__BB6_5;
	setp.ne.s32 	%p3, %r1, 5;
	@%p3 bra 	$L__BB6_6;
	mad.lo.s32 	%r14, %r3, %r2, %r4;
	mul.wide.s32 	%rd7, %r14, 4;
	add.s64 	%rd8, %rd1, %rd7;
	mov.b32 	%r15, 10;
	st.global.u32 	[%rd8], %r15;
	bra.uni 	$L__BB6_8;
$L__BB6_5:
	mad.lo.s32 	%r12, %r3, %r2, %r4;
	mul.wide.s32 	%rd5, %r12, 4;
	add.s64 	%rd6, %rd1, %rd5;
	mov.b32 	%r13, 20;
	st.global.u32 	[%rd6], %r13;
	bra.uni 	$L__BB6_8;
$L__BB6_6:
	setp.lt.s32 	%p4, %r1, 7;
	@%p4 bra 	$L__BB6_8;
	mul.hi.s32 	%r16, %r5, 1717986919;
	shr.u32 	%r17, %r16, 31;
	shr.s32 	%r18, %r16, 2;
	add.s32 	%r19, %r18, %r17;
	mul.lo.s32 	%r20, %r19, 10;
	sub.s32 	%r21, %r5, %r20;
	add.s32 	%r22, %r21, 50;
	mad.lo.s32 	%r23, %r3, %r2, %r4;
	mul.wide.s32 	%rd9, %r23, 4;
	add.s64 	%rd10, %rd1, %rd9;
	st.global.u32 	[%rd10], %r22;
$L__BB6_8:
	ret;

}


// ===== COMPILED SASS (sm_100) =====

	.target	sm_100

	.elftype	@"ET_EXEC"


//--------------------- .note.nv.tkinfo           --------------------------
	.section	.note.nv.tkinfo,"",@"SHT_NOTE"
	.sectionflags	@"SHF_NOTE_NV_TKINFO"
	.tkinfo
        /*0018*/ 	.word	0x00000002
        /*0030*/ 	.string	""
        /*0030*/ 	.string	"ptxas"
        /*0030*/ 	.string	"Cuda compilation tools, release 13.0, V13.0.88"
        /*0030*/ 	.string	"Build cuda_13.0.r13.0/compiler.36424714_0"
        /*0030*/ 	.string	"-arch sm_100 -m 64 "



//--------------------- .note.nv.cuinfo           --------------------------
	.section	.note.nv.cuinfo,"",@"SHT_NOTE"
	.sectionflags	@"SHF_NOTE_NV_CUINFO"
        /*0018*/ 	.short	0x0002
        /*001a*/ 	.short	0x0064
        /*001c*/ 	.short	0x0082
	.zero		2


//--------------------- .nv.info                  --------------------------
	.section	.nv.info,"",@"SHT_CUDA_INFO"
	.align	4


	//----- nvinfo : EIATTR_REGCOUNT
	.align		4
        /*0000*/ 	.byte	0x04, 0x2f
        /*0002*/ 	.short	(.L_11 - .L_10)
	.align		4
.L_10:
        /*0004*/ 	.word	index@(_Z15rellenarTableroPiiiiP17curandStateXORWOWi)
        /*0008*/ 	.word	0x00000020


	//----- nvinfo : EIATTR_FRAME_SIZE
	.align		4
.L_11:
        /*000c*/ 	.byte	0x04, 0x11
        /*000e*/ 	.short	(.L_13 - .L_12)
	.align		4
.L_12:
        /*0010*/ 	.word	index@(_Z15rellenarTableroPiiiiP17curandStateXORWOWi)
        /*0014*/ 	.word	0x00000000


	//----- nvinfo : EIATTR_REGCOUNT
	.align		4
.L_13:
        /*0018*/ 	.byte	0x04, 0x2f
        /*001a*/ 	.short	(.L_15 - .L_14)
	.align		4
.L_14:
        /*001c*/ 	.word	index@(_Z15eliminarBloquesPiiiii)
        /*0020*/ 	.word	0x0000001b


	//----- nvinfo : EIATTR_FRAME_SIZE
	.align		4
.L_15:
        /*0024*/ 	.byte	0x04, 0x11
        /*0026*/ 	.short	(.L_17 - .L_16)
	.align		4
.L_16:
        /*0028*/ 	.word	index@(_Z15eliminarBloquesPiiiii)
        /*002c*/ 	.word	0x00000000


	//----- nvinfo : EIATTR_REGCOUNT
	.align		4
.L_17:
        /*0030*/ 	.byte	0x04, 0x2f
        /*0032*/ 	.short	(.L_19 - .L_18)
	.align		4
.L_18:
        /*0034*/ 	.word	index@(_Z12activarBombaPiibii)
        /*0038*/ 	.word	0x00000008


	//----- nvinfo : EIATTR_FRAME_SIZE
	.align		4
.L_19:
        /*003c*/ 	.byte	0x04, 0x11
        /*003e*/ 	.short	(.L_21 - .L_20)
	.align		4
.L_20:
        /*0040*/ 	.word	index@(_Z12activarBombaPiibii)
        /*0044*/ 	.word	0x00000000


	//----- nvinfo : EIATTR_REGCOUNT
	.align		4
.L_21:
        /*0048*/ 	.byte	0x04, 0x2f
        /*004a*/ 	.short	(.L_23 - .L_22)
	.align		4
.L_22:
        /*004c*/ 	.word	index@(_Z19activarRompecabezasPiiiiii)
        /*0050*/ 	.word	0x0000000c


	//----- nvinfo : EIATTR_FRAME_SIZE
	.align		4
.L_23:
        /*0054*/ 	.byte	0x04, 0x11
        /*0056*/ 	.short	(.L_25 - .L_24)
	.align		4
.L_24:
        /*0058*/ 	.word	index@(_Z19activarRompecabezasPiiiiii)
        /*005c*/ 	.word	0x00000000


	//----- nvinfo : EIATTR_REGCOUNT
	.align		4
.L_25:
        /*0060*/ 	.byte	0x04, 0x2f
        /*0062*/ 	.short	(.L_27 - .L_26)
	.align		4
.L_26:
        /*0064*/ 	.word	index@(_Z10activarTNTPiiiii)
        /*0068*/ 	.word	0x00000008


	//----- nvinfo : EIATTR_FRAME_SIZE
	.align		4
.L_27:
        /*006c*/ 	.byte	0x04, 0x11
        /*006e*/ 	.short	(.L_29 - .L_28)
	.align		4
.L_28:
        /*0070*/ 	.word	index@(_Z10activarTNTPiiiii)
        /*0074*/ 	.word	0x00000000


	//----- nvinfo : EIATTR_REGCOUNT
	.align		4
.L_29:
        /*0078*/ 	.byte	0x04, 0x2f
        /*007a*/ 	.short	(.L_31 - .L_30)
	.align		4
.L_30:
        /*007c*/ 	.word	index@(_Z16dejarCaerBloquesPiii)
        /*0080*/ 	.word	0x00000012


	//----- nvinfo : EIATTR_FRAME_SIZE
	.align		4
.L_31:
        /*0084*/ 	.byte	0x04, 0x11
        /*0086*/ 	.short	(.L_33 - .L_32)
	.align		4
.L_32:
        /*0088*/ 	.word	index@(_Z16dejarCaerBloquesPiii)
        /*008c*/ 	.word	0x00000000


	//----- nvinfo : EIATTR_REGCOUNT
	.align		4
.L_33:
        /*0090*/ 	.byte	0x04, 0x2f
        /*0092*/ 	.short	(.L_35 - .L_34)
	.align		4
.L_34:
        /*0094*/ 	.word	index@(_Z12ponerPowerupPiiiiii)
        /*0098*/ 	.word	0x0000000a


	//----- nvinfo : EIATTR_FRAME_SIZE
	.align		4
.L_35:
        /*009c*/ 	.byte	0x04, 0x11
        /*009e*/ 	.short	(.L_37 - .L_36)
	.align		4
.L_36:
        /*00a0*/ 	.word	index@(_Z12ponerPowerupPiiiiii)
        /*00a4*/ 	.word	0x00000000


	//----- nvinfo : EIATTR_MIN_STACK_SIZE
	.align		4
.L_37:
        /*00a8*/ 	.byte	0x04, 0x12
        /*00aa*/ 	.short	(.L_39 - .L_38)
	.align		4
.L_38:
        /*00ac*/ 	.word	index@(_Z12ponerPowerupPiiiiii)
        /*00b0*/ 	.word	0x00000000


	//----- nvinfo : EIATTR_MIN_STACK_SIZE
	.align		4
.L_39:
        /*00b4*/ 	.byte	0x04, 0x12
        /*00b6*/ 	.short	(.L_41 - .L_40)
	.align		4
.L_40:
        /*00b8*/ 	.word	index@(_Z16dejarCaerBloquesPiii)
        /*00bc*/ 	.word	0x00000000


	//----- nvinfo : EIATTR_MIN_STACK_SIZE
	.align		4
.L_41:
        /*00c0*/ 	.byte	0x04, 0x12
        /*00c2*/ 	.short	(.L_43 - .L_42)
	.align		4
.L_42:
        /*00c4*/ 	.word	index@(_Z10activarTNTPiiiii)
        /*00c8*/ 	.word	0x00000000


	//----- nvinfo : EIATTR_MIN_STACK_SIZE
	.align		4
.L_43:
        /*00cc*/ 	.byte	0x04, 0x12
        /*00ce*/ 	.short	(.L_45 - .L_44)
	.align		4
.L_44:
        /*00d0*/ 	.word	index@(_Z19activarRompecabezasPiiiiii)
        /*00d4*/ 	.word	0x00000000


	//----- nvinfo : EIATTR_MIN_STACK_SIZE
	.align		4
.L_45:
        /*00d8*/ 	.byte	0x04, 0x12
        /*00da*/ 	.short	(.L_47 - .L_46)
	.align		4
.L_46:
        /*00dc*/ 	.word	index@(_Z12activarBombaPiibii)
        /*00e0*/ 	.word	0x00000000


	//----- nvinfo : EIATTR_MIN_STACK_SIZE
	.align		4
.L_47:
        /*00e4*/ 	.byte	0x04, 0x12
        /*00e6*/ 	.short	(.L_49 - .L_48)
	.align		4
.L_48:
        /*00e8*/ 	.word	index@(_Z15eliminarBloquesPiiiii)
        /*00ec*/ 	.word	0x00000000


	//----- nvinfo : EIATTR_MIN_STACK_SIZE
	.align		4
.L_49:
        /*00f0*/ 	.byte	0x04, 0x12
        /*00f2*/ 	.short	(.L_51 - .L_50)
	.align		4
.L_50:
        /*00f4*/ 	.word	index@(_Z15rellenarTableroPiiiiP17curandStateXORWOWi)
        /*00f8*/ 	.word	0x00000000
.L_51:


//--------------------- .nv.compat                --------------------------
	.section	.nv.compat,"",@"SHT_CUDA_COMPAT_INFO"
	.align	4
        /*0000*/ 	.byte	0x02, 0x09, 0x00, 0x00, 0x02, 0x02, 0x01, 0x00, 0x02, 0x05, 0x05, 0x00, 0x03, 0x07, 0x01, 0x01
        /*0010*/ 	.byte	0x02, 0x03, 0x00, 0x00, 0x02, 0x06, 0x01, 0x00, 0x04, 0x0b, 0x08, 0x00, 0x09, 0x00, 0x00, 0x00
        /*0020*/ 	.byte	0x00, 0x00, 0x00, 0x00


//--------------------- .nv.info._Z12ponerPowerupPiiiiii --------------------------
	.section	.nv.info._Z12ponerPowerupPiiiiii,"",@"SHT_CUDA_INFO"
	.sectionflags	@""
	.align	4


	//----- nvinfo : EIATTR_CUDA_API_VERSION
	.align		4
        /*0000*/ 	.byte	0x04, 0x37
        /*0002*/ 	.short	(.L_53 - .L_52)
.L_52:
        /*0004*/ 	.word	0x00000082


	//----- nvinfo : EIATTR_KPARAM_INFO
	.align		4
.L_53:
        /*0008*/ 	.byte	0x04, 0x17
        /*000a*/ 	.short	(.L_55 - .L_54)
.L_54:
        /*000c*/ 	.word	0x00000000
        /*0010*/ 	.short	0x0005
        /*0012*/ 	.short	0x0018
        /*0014*/ 	.byte	0x00, 0xf0, 0x11, 0x00


	//----- nvinfo : EIATTR_KPARAM_INFO
	.align		4
.L_55:
        /*0018*/ 	.byte	0x04, 0x17
        /*001a*/ 	.short	(.L_57 - .L_56)
.L_56:
        /*001c*/ 	.word	0x00000000
        /*0020*/ 	.short	0x0004
        /*0022*/ 	.short	0x0014
        /*0024*/ 	.byte	0x00, 0xf0, 0x11, 0x00


	//----- nvinfo : EIATTR_KPARAM_INFO
	.align		4
.L_57:
        /*0028*/ 	.byte	0x04, 0x17
        /*002a*/ 	.short	(.L_59 - .L_58)
.L_58:
        /*002c*/ 	.word	0x00000000
        /*0030*/ 	.short	0x0003
        /*0032*/ 	.short	0x0010
        /*0034*/ 	.byte	0x00, 0xf0, 0x11, 0x00


	//----- nvinfo : EIATTR_KPARAM_INFO
	.align		4
.L_59:
        /*0038*/ 	.byte	0x04, 0x17
        /*003a*/ 	.short	(.L_61 - .L_60)
.L_60:
        /*003c*/ 	.word	0x00000000
        /*0040*/ 	.short	0x0002
        /*0042*/ 	.short	0x000c
        /*0044*/ 	.byte	0x00, 0xf0, 0x11, 0x00


	//----- nvinfo : EIATTR_KPARAM_INFO
	.align		4
.L_61:
        /*0048*/ 	.byte	0x04, 0x17
        /*004a*/ 	.short	(.L_63 - .L_62)
.L_62:
        /*004c*/ 	.word	0x00000000
        /*0050*/ 	.short	0x0001
        /*0052*/ 	.short	0x0008
        /*0054*/ 	.byte	0x00, 0xf0, 0x11, 0x00


	//----- nvinfo : EIATTR_KPARAM_INFO
	.align		4
.L_63:
        /*0058*/ 	.byte	0x04, 0x17
        /*005a*/ 	.short	(.L_65 - .L_64)
.L_64:
        /*005c*/ 	.word	0x00000000
        /*0060*/ 	.short	0x0000
        /*0062*/ 	.short	0x0000
        /*0064*/ 	.byte	0x00, 0xf5, 0x21, 0x00


	//----- nvinfo : EIATTR_SPARSE_MMA_MASK
	.align		4
.L_65:
        /*0068*/ 	.byte	0x03, 0x50
        /*006a*/ 	.short	0x0000


	//----- nvinfo : EIATTR_MAXREG_COUNT
	.align		4
        /*006c*/ 	.byte	0x03, 0x1b
        /*006e*/ 	.short	0x00ff


	//----- nvinfo : EIATTR_NUM_BARRIERS
	.align		4
        /*0070*/ 	.byte	0x02, 0x4c
        /*0072*/ 	.byte	0x01
	.zero		1


	//----- nvinfo : EIATTR_MERCURY_ISA_VERSION
	.align		4
        /*0074*/ 	.byte	0x03, 0x5f
        /*0076*/ 	.short	0x0101


	//----- nvinfo : EIATTR_INT_WARP_WIDE_INSTR_OFFSETS
	.align		4
        /*0078*/ 	.byte	0x04, 0x31
        /*007a*/ 	.short	(.L_67 - .L_66)


	//   ....[0]....
.L_66:
        /*007c*/ 	.word	0x000000f0


	//----- nvinfo : EIATTR_VRC_CTA_INIT_COUNT
	.align		4
.L_67:
        /*0080*/ 	.byte	0x02, 0x4a
	.zero		1
	.zero		1


	//----- nvinfo : EIATTR_EXIT_INSTR_OFFSETS
	.align		4
        /*0084*/ 	.byte	0x04, 0x1c
        /*0086*/ 	.short	(.L_69 - .L_68)


	//   ....[0]....
.L_68:
        /*0088*/ 	.word	0x000001f0


	//   ....[1]....
        /*008c*/ 	.word	0x00000210


	//   ....[2]....
        /*0090*/ 	.word	0x000002c0


	//   ....[3]....
        /*0094*/ 	.word	0x00000320


	//----- nvinfo : EIATTR_CRS_STACK_SIZE
	.align		4
.L_69:
        /*0098*/ 	.byte	0x04, 0x1e
        /*009a*/ 	.short	(.L_71 - .L_70)
.L_70:
        /*009c*/ 	.word	0x00000000


	//----- nvinfo : EIATTR_CBANK_PARAM_SIZE
	.align		4
.L_71:
        /*00a0*/ 	.byte	0x03, 0x19
        /*00a2*/ 	.short	0x001c


	//----- nvinfo : EIATTR_PARAM_CBANK
	.align		4
        /*00a4*/ 	.byte	0x04, 0x0a
        /*00a6*/ 	.short	(.L_73 - .L_72)
	.align		4
.L_72:
        /*00a8*/ 	.word	index@(.nv.constant0._Z12ponerPowerupPiiiiii)
        /*00ac*/ 	.short	0x0380
        /*00ae*/ 	.short	0x001c


	//----- nvinfo : EIATTR_SW_WAR
	.align		4
.L_73:
        /*00b0*/ 	.byte	0x04, 0x36
        /*00b2*/ 	.short	(.L_75 - .L_74)
.L_74:
        /*00b4*/ 	.word	0x00000008
.L_75:


//--------------------- .nv.info._Z16dejarCaerBloquesPiii --------------------------
	.section	.nv.info._Z16dejarCaerBloquesPiii,"",@"SHT_CUDA_INFO"
	.sectionflags	@""
	.align	4


	//----- nvinfo : EIATTR_CUDA_API_VERSION
	.align		4
        /*0000*/ 	.byte	0x04, 0x37
        /*0002*/ 	.short	(.L_77 - .L_76)
.L_76:
        /*0004*/ 	.word	0x00000082


	//----- nvinfo : EIATTR_KPARAM_INFO
	.align		4
.L_77:
        /*0008*/ 	.byte	0x04, 0x17
        /*000a*/ 	.short	(.L_79 - .L_78)
.L_78:
        /*000c*/ 	.word	0x00000000
        /*0010*/ 	.short	0x0002
        /*0012*/ 	.short	0x000c
        /*0014*/ 	.byte	0x00, 0xf0, 0x11, 0x00


	//----- nvinfo : EIATTR_KPARAM_INFO
	.align		4
.L_79:
        /*0018*/ 	.byte	0x04, 0x17
        /*001a*/ 	.short	(.L_81 - .L_80)
.L_80:
        /*001c*/ 	.word	0x00000000
        /*0020*/ 	.short	0x0001
        /*0022*/ 	.short	0x0008
        /*0024*/ 	.byte	0x00, 0xf0, 0x11, 0x00


	//----- nvinfo : EIATTR_KPARAM_INFO
	.align		4
.L_81:
        /*0028*/ 	.byte	0x04, 0x17
        /*002a*/ 	.short	(.L_83 - .L_82)
.L_82:
        /*002c*/ 	.word	0x00000000
        /*0030*/ 	.short	0x0000
        /*0032*/ 	.short	0x0000
        /*0034*/ 	.byte	0x00, 0xf5, 0x21, 0x00


	//----- nvinfo : EIATTR_SPARSE_MMA_MASK
	.align		4
.L_83:
        /*0038*/ 	.byte	0x03, 0x50
        /*003a*/ 	.short	0x0000


	//----- nvinfo : EIATTR_MAXREG_COUNT
	.align		4
        /*003c*/ 	.byte	0x03, 0x1b
        /*003e*/ 	.short	0x00ff


	//----- nvinfo : EIATTR_MERCURY_ISA_VERSION
	.align		4
        /*0040*/ 	.byte	0x03, 0x5f
        /*0042*/ 	.short	0x0101


	//----- nvinfo : EIATTR_VRC_CTA_INIT_COUNT
	.align		4
        /*0044*/ 	.byte	0x02, 0x4a
	.zero		1
	.zero		1


	//----- nvinfo : EIATTR_EXIT_INSTR_OFFSETS
	.align		4
        /*0048*/ 	.byte	0x04, 0x1c
        /*004a*/ 	.short	(.L_85 - .L_84)


	//   ....[0]....
.L_84:
        /*004c*/ 	.word	0x00000030


	//   ....[1]....
        /*0050*/ 	.word	0x00000650


	//----- nvinfo : EIATTR_CRS_STACK_SIZE
	.align		4
.L_85:
        /*0054*/ 	.byte	0x04, 0x1e
        /*0056*/ 	.short	(.L_87 - .L_86)
.L_86:
        /*0058*/ 	.word	0x00000000


	//----- nvinfo : EIATTR_CBANK_PARAM_SIZE
	.align		4
.L_87:
        /*005c*/ 	.byte	0x03, 0x19
        /*005e*/ 	.short	0x0010


	//----- nvinfo : EIATTR_PARAM_CBANK
	.align		4
        /*0060*/ 	.byte	0x04, 0x0a
        /*0062*/ 	.short	(.L_89 - .L_88)
	.align		4
.L_88:
        /*0064*/ 	.word	index@(.nv.constant0._Z16dejarCaerBloquesPiii)
        /*0068*/ 	.short	0x0380
        /*006a*/ 	.short	0x0010


	//----- nvinfo : EIATTR_SW_WAR
	.align		4
.L_89:
        /*006c*/ 	.byte	0x04, 0x36
        /*006e*/ 	.short	(.L_91 - .L_90)
.L_90:
        /*0070*/ 	.word	0x00000008
.L_91:


//--------------------- .nv.info._Z10activarTNTPiiiii --------------------------
	.section	.nv.info._Z10activarTNTPiiiii,"",@"SHT_CUDA_INFO"
	.sectionflags	@""
	.align	4


	//----- nvinfo : EIATTR_CUDA_API_VERSION
	.align		4
        /*0000*/ 	.byte	0x04, 0x37
        /*0002*/ 	.short	(.L_93 - .L_92)
.L_92:
        /*0004*/ 	.word	0x00000082


	//----- nvinfo : EIATTR_KPARAM_INFO
	.align		4
.L_93:
        /*0008*/ 	.byte	0x04, 0x17
        /*000a*/ 	.short	(.L_95 - .L_94)
.L_94:
        /*000c*/ 	.word	0x00000000
        /*0010*/ 	.short	0x0004
        /*0012*/ 	.short	0x0014
        /*0014*/ 	.byte	0x00, 0xf0, 0x11, 0x00


	//----- nvinfo : EIATTR_KPARAM_INFO
	.align		4
.L_95:
        /*0018*/ 	.byte	0x04, 0x17
        /*001a*/ 	.short	(.L_97 - .L_96)
.L_96:
        /*001c*/ 	.word	0x00000000
        /*0020*/ 	.short	0x0003
        /*0022*/ 	.short	0x0010
        /*0024*/ 	.byte	0x00, 0xf0, 0x11, 0x00


	//----- nvinfo : EIATTR_KPARAM_INFO
	.align		4
.L_97:
        /*0028*/ 	.byte	0x04, 0x17
        /*002a*/ 	.short	(.L_99 - .L_98)
.L_98:
        /*002c*/ 	.word	0x00000000
        /*0030*/ 	.short	0x0002
        /*0032*/ 	.short	0x000c
        /*0034*/ 	.byte	0x00, 0xf0, 0x11, 0x00


	//----- nvinfo : EIATTR_KPARAM_INFO
	.align		4
.L_99:
        /*0038*/ 	.byte	0x04, 0x17
        /*003a*/ 	.short	(.L_101 - .L_100)
.L_100:
        /*003c*/ 	.word	0x00000000
        /*0040*/ 	.short	0x0001
        /*0042*/ 	.short	0x0008
        /*0044*/ 	.byte	0x00, 0xf0, 0x11, 0x00


	//----- nvinfo : EIATTR_KPARAM_INFO
	.align		4
.L_101:
        /*0048*/ 	.byte	0x04, 0x17
        /*004a*/ 	.short	(.L_103 - .L_102)
.L_102:
        /*004c*/ 	.word	0x00000000
        /*0050*/ 	.short	0x0000
        /*0052*/ 	.short	0x0000
        /*0054*/ 	.byte	0x00, 0xf5, 0x21, 0x00


	//----- nvinfo : EIATTR_SPARSE_MMA_MASK
	.align		4
.L_103:
        /*0058*/ 	.byte	0x03, 0x50
        /*005a*/ 	.short	0x0000


	//----- nvinfo : EIATTR_MAXREG_COUNT
	.align		4
        /*005c*/ 	.byte	0x03, 0x1b
        /*005e*/ 	.short	0x00ff


	//----- nvinfo : EIATTR_MERCURY_ISA_VERSION
	.align		4
        /*0060*/ 	.byte	0x03, 0x5f
        /*0062*/ 	.short	0x0101


	//----- nvinfo : EIATTR_VRC_CTA_INIT_COUNT
	.align		4
        /*0064*/ 	.byte	0x02, 0x4a
	.zero		1
	.zero		1


	//----- nvinfo : EIATTR_EXIT_INSTR_OFFSETS
	.align		4
        /*0068*/ 	.byte	0x04, 0x1c
        /*006a*/ 	.short	(.L_105 - .L_104)


	//   ....[0]....
.L_104:
        /*006c*/ 	.word	0x000000c0


	//   ....[1]....
        /*0070*/ 	.word	0x00000170


	//   ....[2]....
        /*0074*/ 	.word	0x000001d0


	//----- nvinfo : EIATTR_CBANK_PARAM_SIZE
	.align		4
.L_105:
        /*0078*/ 	.byte	0x03, 0x19
        /*007a*/ 	.short	0x0018


	//----- nvinfo : EIATTR_PARAM_CBANK
	.align		4
        /*007c*/ 	.byte	0x04, 0x0a
        /*007e*/ 	.short	(.L_107 - .L_106)
	.align		4
.L_106:
        /*0080*/ 	.word	index@(.nv.constant0._Z10activarTNTPiiiii)
        /*0084*/ 	.short	0x0380
        /*0086*/ 	.short	0x0018


	//----- nvinfo : EIATTR_SW_WAR
	.align		4
.L_107:
        /*0088*/ 	.byte	0x04, 0x36
        /*008a*/ 	.short	(.L_109 - .L_108)
.L_108:
        /*008c*/ 	.word	0x00000008
.L_109:


//--------------------- .nv.info._Z19activarRompecabezasPiiiiii --------------------------
	.section	.nv.info._Z19activarRompecabezasPiiiiii,"",@"SHT_CUDA_INFO"
	.sectionflags	@""
	.align	4


	//----- nvinfo : EIATTR_CUDA_API_VERSION
	.align		4
        /*0000*/ 	.byte	0x04, 0x37
        /*0002*/ 	.short	(.L_111 - .L_110)
.L_110:
        /*0004*/ 	.word	0x00000082


	//----- nvinfo : EIATTR_KPARAM_INFO
	.align		4
.L_111:
        /*0008*/ 	.byte	0x04, 0x17
        /*000a*/ 	.short	(.L_113 - .L_112)
.L_112:
        /*000c*/ 	.word	0x00000000
        /*0010*/ 	.short	0x0005
        /*0012*/ 	.short	0x0018
        /*0014*/ 	.byte	0x00, 0xf0, 0x11, 0x00


	//----- nvinfo : EIATTR_KPARAM_INFO
	.align		4
.L_113:
        /*0018*/ 	.byte	0x04, 0x17
        /*001a*/ 	.short	(.L_115 - .L_114)
.L_114:
        /*001c*/ 	.word	0x00000000
        /*0020*/ 	.short	0x0004
        /*0022*/ 	.short	0x0014
        /*0024*/ 	.byte	0x00, 0xf0, 0x11, 0x00


	//----- nvinfo : EIATTR_KPARAM_INFO
	.align		4
.L_115:
        /*0028*/ 	.byte	0x04, 0x17
        /*002a*/ 	.short	(.L_117 - .L_116)
.L_116:
        /*002c*/ 	.word	0x00000000
        /*0030*/ 	.short	0x0003
        /*0032*/ 	.short	0x0010
        /*0034*/ 	.byte	0x00, 0xf0, 0x11, 0x00


	//----- nvinfo : EIATTR_KPARAM_INFO
	.align		4
.L_117:
        /*0038*/ 	.byte	0x04, 0x17
        /*003a*/ 	.short	(.L_119 - .L_118)
.L_118:
        /*003c*/ 	.word	0x00000000
        /*0040*/ 	.short	0x0002
        /*0042*/ 	.short	0x000c
        /*0044*/ 	.byte	0x00, 0xf0, 0x11, 0x00


	//----- nvinfo : EIATTR_KPARAM_INFO
	.align		4
.L_119:
        /*0048*/ 	.byte	0x04, 0x17
        /*004a*/ 	.short	(.L_121 - .L_120)
.L_120:
        /*004c*/ 	.word	0x00000000
        /*0050*/ 	.short	0x0001
        /*0052*/ 	.short	0x0008
        /*0054*/ 	.byte	0x00, 0xf0, 0x11, 0x00


	//----- nvinfo : EIATTR_KPARAM_INFO
	.align		4
.L_121:
        /*0058*/ 	.byte	0x04, 0x17
        /*005a*/ 	.short	(.L_123 - .L_122)
.L_122:
        /*005c*/ 	.word	0x00000000
        /*0060*/ 	.short	0x0000
        /*0062*/ 	.short	0x0000
        /*0064*/ 	.byte	0x00, 0xf5, 0x21, 0x00


	//----- nvinfo : EIATTR_SPARSE_MMA_MASK
	.align		4
.L_123:
        /*0068*/ 	.byte	0x03, 0x50
        /*006a*/ 	.short	0x0000


	//----- nvinfo : EIATTR_MAXREG_COUNT
	.align		4
        /*006c*/ 	.byte	0x03, 0x1b
        /*006e*/ 	.short	0x00ff


	//----- nvinfo : EIATTR_MERCURY_ISA_VERSION
	.align		4
        /*0070*/ 	.byte	0x03, 0x5f
        /*0072*/ 	.short	0x0101


	//----- nvinfo : EIATTR_VRC_CTA_INIT_COUNT
	.align		4
        /*0074*/ 	.byte	0x02, 0x4a
	.zero		1
	.zero		1


	//----- nvinfo : EIATTR_EXIT_INSTR_OFFSETS
	.align		4
        /*0078*/ 	.byte	0x04, 0x1c
        /*007a*/ 	.short	(.L_125 - .L_124)


	//   ....[0]....
.L_124:
        /*007c*/ 	.word	0x00000060


	//   ....[1]....
        /*0080*/ 	.word	0x00000180


	//----- nvinfo : EIATTR_CRS_STACK_SIZE
	.align		4
.L_125:
        /*0084*/ 	.byte	0x04, 0x1e
        /*0086*/ 	.short	(.L_127 - .L_126)
.L_126:
        /*0088*/ 	.word	0x00000000


	//----- nvinfo : EIATTR_CBANK_PARAM_SIZE
	.align		4
.L_127:
        /*008c*/ 	.byte	0x03, 0x19
        /*008e*/ 	.short	0x001c


	//----- nvinfo : EIATTR_PARAM_CBANK
	.align		4
        /*0090*/ 	.byte	0x04, 0x0a
        /*0092*/ 	.short	(.L_129 - .L_128)
	.align		4
.L_128:
        /*0094*/ 	.word	index@(.nv.constant0._Z19activarRompecabezasPiiiiii)
        /*0098*/ 	.short	0x0380
        /*009a*/ 	.short	0x001c


	//----- nvinfo : EIATTR_SW_WAR
	.align		4
.L_129:
        /*009c*/ 	.byte	0x04, 0x36
        /*009e*/ 	.short	(.L_131 - .L_130)
.L_130:
        /*00a0*/ 	.word	0x00000008
.L_131:


//--------------------- .nv.info._Z12activarBombaPiibii --------------------------
	.section	.nv.info._Z12activarBombaPiibii,"",@"SHT_CUDA_INFO"
	.sectionflags	@""
	.align	4


	//----- nvinfo : EIATTR_CUDA_API_VERSION
	.align		4
        /*0000*/ 	.byte	0x04, 0x37
        /*0002*/ 	.short	(.L_133 - .L_132)
.L_132:
        /*0004*/ 	.word	0x00000082


	//----- nvinfo : EIATTR_KPARAM_INFO
	.align		4
.L_133:
        /*0008*/ 	.byte	0x04, 0x17
        /*000a*/ 	.short	(.L_135 - .L_134)
.L_134:
        /*000c*/ 	.word	0x00000000
        /*0010*/ 	.short	0x0004
        /*0012*/ 	.short	0x0014
        /*0014*/ 	.byte	0x00, 0xf0, 0x11, 0x00


	//----- nvinfo : EIATTR_KPARAM_INFO
	.align		4
.L_135:
        /*0018*/ 	.byte	0x04, 0x17
        /*001a*/ 	.short	(.L_137 - .L_136)
.L_136:
        /*001c*/ 	.word	0x00000000
        /*0020*/ 	.short	0x0003
        /*0022*/ 	.short	0x0010
        /*0024*/ 	.byte	0x00, 0xf0, 0x11, 0x00


	//----- nvinfo : EIATTR_KPARAM_INFO
	.align		4
.L_137:
        /*0028*/ 	.byte	0x04, 0x17
        /*002a*/ 	.short	(.L_139 - .L_138)
.L_138:
        /*002c*/ 	.word	0x00000000
        /*0030*/ 	.short	0x0002
        /*0032*/ 	.short	0x000c
        /*0034*/ 	.byte	0x00, 0xf0, 0x05, 0x00


	//----- nvinfo : EIATTR_KPARAM_INFO
	.align		4
.L_139:
        /*0038*/ 	.byte	0x04, 0x17
        /*003a*/ 	.short	(.L_141 - .L_140)
.L_140:
        /*003c*/ 	.word	0x00000000
        /*0040*/ 	.short	0x0001
        /*0042*/ 	.short	0x0008
        /*0044*/ 	.byte	0x00, 0xf0, 0x11, 0x00


	//----- nvinfo : EIATTR_KPARAM_INFO
	.align		4
.L_141:
        /*0048*/ 	.byte	0x04, 0x17
        /*004a*/ 	.short	(.L_143 - .L_142)
.L_142:
        /*004c*/ 	.word	0x00000000
        /*0050*/ 	.short	0x0000
        /*0052*/ 	.short	0x0000
        /*0054*/ 	.byte	0x00, 0xf5, 0x21, 0x00


	//----- nvinfo : EIATTR_SPARSE_MMA_MASK
	.align		4
.L_143:
        /*0058*/ 	.byte	0x03, 0x50
        /*005a*/ 	.short	0x0000


	//----- nvinfo : EIATTR_MAXREG_COUNT
	.align		4
        /*005c*/ 	.byte	0x03, 0x1b
        /*005e*/ 	.short	0x00ff


	//----- nvinfo : EIATTR_MERCURY_ISA_VERSION
	.align		4
        /*0060*/ 	.byte	0x03, 0x5f
        /*0062*/ 	.short	0x0101


	//----- nvinfo : EIATTR_VRC_CTA_INIT_COUNT
	.align		4
        /*0064*/ 	.byte	0x02, 0x4a
	.zero		1
	.zero		1


	//----- nvinfo : EIATTR_EXIT_INSTR_OFFSETS
	.align		4
        /*0068*/ 	.byte	0x04, 0x1c
        /*006a*/ 	.short	(.L_145 - .L_144)


	//   ....[0]....
.L_144:
        /*006c*/ 	.word	0x000000b0


	//   ....[1]....
        /*0070*/ 	.word	0x00000110


	//   ....[2]....
        /*0074*/ 	.word	0x00000160


	//   ....[3]....
        /*0078*/ 	.word	0x000001b0


	//----- nvinfo : EIATTR_CBANK_PARAM_SIZE
	.align		4
.L_145:
        /*007c*/ 	.byte	0x03, 0x19
        /*007e*/ 	.short	0x0018


	//----- nvinfo : EIATTR_PARAM_CBANK
	.align		4
        /*0080*/ 	.byte	0x04, 0x0a
        /*0082*/ 	.short	(.L_147 - .L_146)
	.align		4
.L_146:
        /*0084*/ 	.word	index@(.nv.constant0._Z12activarBombaPiibii)
        /*0088*/ 	.short	0x0380
        /*008a*/ 	.short	0x0018


	//----- nvinfo : EIATTR_SW_WAR
	.align		4
.L_147:
        /*008c*/ 	.byte	0x04, 0x36
        /*008e*/ 	.short	(.L_149 - .L_148)
.L_148:
        /*0090*/ 	.word	0x00000008
.L_149:


//--------------------- .nv.info._Z15eliminarBloquesPiiiii --------------------------
	.section	.nv.info._Z15eliminarBloquesPiiiii,"",@"SHT_CUDA_INFO"
	.sectionflags	@""
	.align	4


	//----- nvinfo : EIATTR_CUDA_API_VERSION
	.align		4
        /*0000*/ 	.byte	0x04, 0x37
        /*0002*/ 	.short	(.L_151 - .L_150)
.L_150:
        /*0004*/ 	.word	0x00000082


	//----- nvinfo : EIATTR_KPARAM_INFO
	.align		4
.L_151:
        /*0008*/ 	.byte	0x04, 0x17
        /*000a*/ 	.short	(.L_153 - .L_152)
.L_152:
        /*000c*/ 	.word	0x00000000
        /*0010*/ 	.short	0x0004
        /*0012*/ 	.short	0x0014
        /*0014*/ 	.byte	0x00, 0xf0, 0x11, 0x00


	//----- nvinfo : EIATTR_KPARAM_INFO
	.align		4
.L_153:
        /*0018*/ 	.byte	0x04, 0x17
        /*001a*/ 	.short	(.L_155 - .L_154)
.L_154:
        /*001c*/ 	.word	0x00000000
        /*0020*/ 	.short	0x0003
        /*0022*/ 	.short	0x0010
        /*0024*/ 	.byte	0x00, 0xf0, 0x11, 0x00


	//----- nvinfo : EIATTR_KPARAM_INFO
	.align		4
.L_155:
        /*0028*/ 	.byte	0x04, 0x17
        /*002a*/ 	.short	(.L_157 - .L_156)
.L_156:
        /*002c*/ 	.word	0x00000000
        /*0030*/ 	.short	0x0002
        /*0032*/ 	.short	0x000c
        /*0034*/ 	.byte	0x00, 0xf0, 0x11, 0x00


	//----- nvinfo : EIATTR_KPARAM_INFO
	.align		4
.L_157:
        /*0038*/ 	.byte	0x04, 0x17
        /*003a*/ 	.short	(.L_159 - .L_158)
.L_158:
        /*003c*/ 	.word	0x00000000
        /*0040*/ 	.short	0x0001
        /*0042*/ 	.short	0x0008
        /*0044*/ 	.byte	0x00, 0xf0, 0x11, 0x00


	//----- nvinfo : EIATTR_KPARAM_INFO
	.align		4
.L_159:
        /*0048*/ 	.byte	0x04, 0x17
        /*004a*/ 	.short	(.L_161 - .L_160)
.L_160:
        /*004c*/ 	.word	0x00000000
        /*0050*/ 	.short	0x0000
        /*0052*/ 	.short	0x0000
        /*0054*/ 	.byte	0x00, 0xf5, 0x21, 0x00


	//----- nvinfo : EIATTR_SPARSE_MMA_MASK
	.align		4
.L_161:
        /*0058*/ 	.byte	0x03, 0x50
        /*005a*/ 	.short	0x0000


	//----- nvinfo : EIATTR_MAXREG_COUNT
	.align		4
        /*005c*/ 	.byte	0x03, 0x1b
        /*005e*/ 	.short	0x00ff


	//----- nvinfo : EIATTR_NUM_BARRIERS
	.align		4
        /*0060*/ 	.byte	0x02, 0x4c
        /*0062*/ 	.byte	0x01
	.zero		1


	//----- nvinfo : EIATTR_MERCURY_ISA_VERSION
	.align		4
        /*0064*/ 	.byte	0x03, 0x5f
        /*0066*/ 	.short	0x0101


	//----- nvinfo : EIATTR_VRC_CTA_INIT_COUNT
	.align		4
        /*0068*/ 	.byte	0x02, 0x4a
	.zero		1
	.zero		1


	//----- nvinfo : EIATTR_EXIT_INSTR_OFFSETS
	.align		4
        /*006c*/ 	.byte	0x04, 0x1c
        /*006e*/ 	.short	(.L_163 - .L_162)


	//   ....[0]....
.L_162:
        /*0070*/ 	.word	0x00000f00


	//----- nvinfo : EIATTR_CRS_STACK_SIZE
	.align		4
.L_163:
        /*0074*/ 	.byte	0x04, 0x1e
        /*0076*/ 	.short	(.L_165 - .L_164)
.L_164:
        /*0078*/ 	.word	0x00000000


	//----- nvinfo : EIATTR_CBANK_PARAM_SIZE
	.align		4
.L_165:
        /*007c*/ 	.byte	0x03, 0x19
        /*007e*/ 	.short	0x0018


	//----- nvinfo : EIATTR_PARAM_CBANK
	.align		4
        /*0080*/ 	.byte	0x04, 0x0a
        /*0082*/ 	.short	(.L_167 - .L_166)
	.align		4
.L_166:
        /*0084*/ 	.word	index@(.nv.constant0._Z15eliminarBloquesPiiiii)
        /*0088*/ 	.short	0x0380
        /*008a*/ 	.short	0x0018


	//----- nvinfo : EIATTR_SW_WAR
	.align		4
.L_167:
        /*008c*/ 	.byte	0x04, 0x36
        /*008e*/ 	.short	(.L_169 - .L_168)
.L_168:
        /*0090*/ 	.word	0x00000008
.L_169:


//--------------------- .nv.info._Z15rellenarTableroPiiiiP17curandStateXORWOWi --------------------------
	.section	.nv.info._Z15rellenarTableroPiiiiP17curandStateXORWOWi,"",@"SHT_CUDA_INFO"
	.sectionflags	@""
	.align	4


	//----- nvinfo : EIATTR_CUDA_API_VERSION
	.align		4
        /*0000*/ 	.byte	0x04, 0x37
        /*0002*/ 	.short	(.L_171 - .L_170)
.L_170:
        /*0004*/ 	.word	0x00000082


	//----- nvinfo : EIATTR_KPARAM_INFO
	.align		4
.L_171:
        /*0008*/ 	.byte	0x04, 0x17
        /*000a*/ 	.short	(.L_173 - .L_172)
.L_172:
        /*000c*/ 	.word	0x00000000
        /*0010*/ 	.short	0x0005
        /*0012*/ 	.short	0x0020
        /*0014*/ 	.byte	0x00, 0xf0, 0x11, 0x00


	//----- nvinfo : EIATTR_KPARAM_INFO
	.align		4
.L_173:
        /*0018*/ 	.byte	0x04, 0x17
        /*001a*/ 	.short	(.L_175 - .L_174)
.L_174:
        /*001c*/ 	.word	0x00000000
        /*0020*/ 	.short	0x0004
        /*0022*/ 	.short	0x0018
        /*0024*/ 	.byte	0x00, 0xf5, 0x21, 0x00


	//----- nvinfo : EIATTR_KPARAM_INFO
	.align		4
.L_175:
        /*0028*/ 	.byte	0x04, 0x17
        /*002a*/ 	.short	(.L_177 - .L_176)
.L_176:
        /*002c*/ 	.word	0x00000000
        /*0030*/ 	.short	0x0003
        /*0032*/ 	.short	0x0010
        /*0034*/ 	.byte	0x00, 0xf0, 0x11, 0x00


	//----- nvinfo : EIATTR_KPARAM_INFO
	.align		4
.L_177:
        /*0038*/ 	.byte	0x04, 0x17
        /*003a*/ 	.short	(.L_179 - .L_178)
.L_178:
        /*003c*/ 	.word	0x00000000
        /*0040*/ 	.short	0x0002
        /*0042*/ 	.short	0x000c
        /*0044*/ 	.byte	0x00, 0xf0, 0x11, 0x00


	//----- nvinfo : EIATTR_KPARAM_INFO
	.align		4
.L_179:
        /*0048*/ 	.byte	0x04, 0x17
        /*004a*/ 	.short	(.L_181 - .L_180)
.L_180:
        /*004c*/ 	.word	0x00000000
        /*0050*/ 	.short	0x0001
        /*0052*/ 	.short	0x0008
        /*0054*/ 	.byte	0x00, 0xf0, 0x11, 0x00


	//----- nvinfo : EIATTR_KPARAM_INFO
	.align		4
.L_181:
        /*0058*/ 	.byte	0x04, 0x17
        /*005a*/ 	.short	(.L_183 - .L_182)
.L_182:
        /*005c*/ 	.word	0x00000000
        /*0060*/ 	.short	0x0000
        /*0062*/ 	.short	0x0000
        /*0064*/ 	.byte	0x00, 0xf5, 0x21, 0x00


	//----- nvinfo : EIATTR_SPARSE_MMA_MASK
	.align		4
.L_183:
        /*0068*/ 	.byte	0x03, 0x50
        /*006a*/ 	.short	0x0000


	//----- nvinfo : EIATTR_MAXREG_COUNT
	.align		4
        /*006c*/ 	.byte	0x03, 0x1b
        /*006e*/ 	.short	0x00ff


	//----- nvinfo : EIATTR_MERCURY_ISA_VERSION
	.align		4
        /*0070*/ 	.byte	0x03, 0x5f
        /*0072*/ 	.short	0x0101


	//----- nvinfo : EIATTR_VRC_CTA_INIT_COUNT
	.align		4
        /*0074*/ 	.byte	0x02, 0x4a
	.zero		1
	.zero		1


	//----- nvinfo : EIATTR_EXIT_INSTR_OFFSETS
	.align		4
        /*0078*/ 	.byte	0x04, 0x1c
        /*007a*/ 	.short	(.L_185 - .L_184)


	//   ....[0]....
.L_184:
        /*007c*/ 	.word	0x00000f60


	//   ....[1]....
        /*0080*/ 	.word	0x00001350


	//   ....[2]....
        /*0084*/ 	.word	0x00001660


	//----- nvinfo : EIATTR_CRS_STACK_SIZE
	.align		4
.L_185:
        /*0088*/ 	.byte	0x04, 0x1e
        /*008a*/ 	.short	(.L_187 - .L_186)
.L_186:
        /*008c*/ 	.word	0x00000000


	//----- nvinfo : EIATTR_CBANK_PARAM_SIZE
	.align		4
.L_187:
        /*0090*/ 	.byte	0x03, 0x19
        /*0092*/ 	.short	0x0024


	//----- nvinfo : EIATTR_PARAM_CBANK
	.align		4
        /*0094*/ 	.byte	0x04, 0x0a
        /*0096*/ 	.short	(.L_189 - .L_188)
	.align		4
.L_188:
        /*0098*/ 	.word	index@(.nv.constant0._Z15rellenarTableroPiiiiP17curandStateXORWOWi)
        /*009c*/ 	.short	0x0380
        /*009e*/ 	.short	0x0024


	//----- nvinfo : EIATTR_SW_WAR
	.align		4
.L_189:
        /*00a0*/ 	.byte	0x04, 0x36
        /*00a2*/ 	.short	(.L_191 - .L_190)
.L_190:
        /*00a4*/ 	.word	0x00000008
.L_191:


//--------------------- .nv.callgraph             --------------------------
	.section	.nv.callgraph,"",@"SHT_CUDA_CALLGRAPH"
	.align	4
	.sectionentsize	8
	.align		4
        /*0000*/ 	.word	0x00000000
	.align		4
        /*0004*/ 	.word	0xffffffff
	.align		4
        /*0008*/ 	.word	0x00000000
	.align		4
        /*000c*/ 	.word	0xfffffffe
	.align		4
        /*0010*/ 	.word	0x00000000
	.align		4
        /*0014*/ 	.word	0xfffffffd
	.align		4
        /*0018*/ 	.word	0x00000000
	.align		4
        /*001c*/ 	.word	0xfffffffc


//--------------------- .nv.constant4             --------------------------
	.section	.nv.constant4,"a",@progbits
	.align	8
	.align		8
.nv.constant4:
        /*0000*/ 	.dword	precalc_xorwow_matrix
	.align		8
        /*0008*/ 	.dword	precalc_xorwow_offset_matrix
	.align		8
        /*0010*/ 	.dword	mrg32k3aM1
	.align		8
        /*0018*/ 	.dword	mrg32k3aM2
	.align		8
        /*0020*/ 	.dword	mrg32k3aM1SubSeq
	.align		8
        /*0028*/ 	.dword	mrg32k3aM2SubSeq
	.align		8
        /*0030*/ 	.dword	mrg32k3aM1Seq
	.align		8
        /*0038*/ 	.dword	mrg32k3aM2Seq
	.align		8
        /*0040*/ 	.dword	posicionesCero


//--------------------- .nv.constant3             --------------------------
	.section	.nv.constant3,"a",@progbits
	.align	8
.nv.constant3:
	.type		__cr_lgamma_table,@object
	.size		__cr_lgamma_table,(.L_8 - __cr_lgamma_table)
__cr_lgamma_table:
        /*0000*/ 	.byte	0x00, 0x00, 0x00, 0x00, 0x00, 0x00, 0x00, 0x00, 0x00, 0x00, 0x00, 0x00, 0x00, 0x00, 0x00, 0x00
        /*0010*/ 	.byte	0xef, 0x39, 0xfa, 0xfe, 0x42, 0x2e, 0xe6, 0x3f, 0x02, 0x20, 0x2a, 0xfa, 0x0b, 0xab, 0xfc, 0x3f
        /*0020*/ 	.byte	0xf9, 0x2c, 0x92, 0x7c, 0xa7, 0x6c, 0x09, 0x40, 0xc9, 0x79, 0x44, 0x3c, 0x64, 0x26, 0x13, 0x40
        /*0030*/ 	.byte	0xca, 0x01, 0xcf, 0x3a, 0x27, 0x51, 0x1a, 0x40, 0x30, 0xcc, 0x2d, 0xf3, 0xe1, 0x0c, 0x21, 0x40
        /*0040*/ 	.byte	0x0d, 0xb7, 0xfc, 0x82, 0x8e, 0x35, 0x25, 0x40
.L_8:


//--------------------- .text._Z12ponerPowerupPiiiiii --------------------------
	.section	.text._Z12ponerPowerupPiiiiii,"ax",@progbits
	.align	128
        .global         _Z12ponerPowerupPiiiiii
        .type           _Z12ponerPowerupPiiiiii,@function
        .size           _Z12ponerPowerupPiiiiii,(.L_x_55 - _Z12ponerPowerupPiiiiii)
        .other          _Z12ponerPowerupPiiiiii,@"STO_CUDA_ENTRY STV_DEFAULT"
_Z12ponerPowerupPiiiiii:
.text._Z12ponerPowerupPiiiiii:
[----:B------:R-:W-:Y:S01]  /*0000*/  LDC R1, c[0x0][0x37c] ;  /* 0x0000df00ff017b82 */ /* 0x000fe20000000800 */
[----:B------:R-:W0:Y:S07]  /*0010*/  S2R R7, SR_TID.X ;  /* 0x0000000000077919 */ /* 0x000e2e0000002100 */
[----:B------:R-:W1:Y:S01]  /*0020*/  LDC.64 R2, c[0x0][0x380] ;  /* 0x0000e000ff027b82 */ /* 0x000e620000000a00 */
[----:B------:R-:W0:Y:S01]  /*0030*/  LDCU UR8, c[0x0][0x38c] ;  /* 0x00007180ff0877ac */ /* 0x000e220008000800 */
[----:B------:R-:W0:Y:S01]  /*0040*/  S2R R0, SR_TID.Y ;  /* 0x0000000000007919 */ /* 0x000e220000002200 */
[----:B------:R-:W2:Y:S05]  /*0050*/  LDCU.64 UR4, c[0x0][0x358] ;  /* 0x00006b00ff0477ac */ /* 0x000eaa0008000a00 */
[----:B------:R-:W2:Y:S02]  /*0060*/  LDC.64 R4, c[0x4][0x40] ;  /* 0x01001000ff047b82 */ /* 0x000ea40000000a00 */
[----:B--2---:R2:W-:Y:S01]  /*0070*/  STG.E desc[UR4][R4.64], RZ ;  /* 0x000000ff04007986 */ /* 0x0045e2000c101904 */
[----:B0-----:R-:W-:-:S04]  /*0080*/  IMAD R7, R7, UR8, R0 ;  /* 0x0000000807077c24 */ /* 0x001fc8000f8e0200 */
[----:B-1----:R-:W-:-:S06]  /*0090*/  IMAD.WIDE R6, R7, 0x4, R2 ;  /* 0x0000000407067825 */ /* 0x002fcc00078e0202 */
[----:B------:R-:W3:Y:S01]  /*00a0*/  LDG.E R6, desc[UR4][R6.64] ;  /* 0x0000000406067981 */ /* 0x000ee2000c1e1900 */
[----:B------:R-:W-:Y:S01]  /*00b0*/  BSSY.RECONVERGENT B0, `(.L_x_0) ;  /* 0x0000009000007945 */ /* 0x000fe20003800200 */
[----:B---3--:R-:W-:-:S13]  /*00c0*/  ISETP.NE.AND P0, PT, R6, RZ, PT ;  /* 0x000000ff0600720c */ /* 0x008fda0003f05270 */
[----:B--2---:R-:W-:Y:S05]  /*00d0*/  @P0 BRA `(.L_x_1) ;  /* 0x0000000000180947 */ /* 0x004fea0003800000 */
[----:B------:R-:W0:Y:S01]  /*00e0*/  S2R R0, SR_LANEID ;  /* 0x0000000000007919 */ /* 0x000e220000000000 */
[----:B------:R-:W-:Y:S02]  /*00f0*/  VOTEU.ANY UR6, UPT, PT ;  /* 0x0000000000067886 */ /* 0x000fe400038e0100 */
[----:B------:R-:W-:Y:S02]  /*0100*/  UFLO.U32 UR7, UR6 ;  /* 0x00000006000772bd */ /* 0x000fe400080e0000 */
[----:B------:R-:W1:Y:S04]  /*0110*/  POPC R7, UR6 ;  /* 0x0000000600077d09 */ /* 0x000e680008000000 */
[----:B0-----:R-:W-:-:S13]  /*0120*/  ISETP.EQ.U32.AND P0, PT, R0, UR7, PT ;  /* 0x0000000700007c0c */ /* 0x001fda000bf02070 */
[----:B-1----:R0:W-:Y:S02]  /*0130*/  @P0 REDG.E.ADD.STRONG.GPU desc[UR4][R4.64], R7 ;  /* 0x000000070400098e */ /* 0x0021e4000c12e104 */
.L_x_1:
[----:B------:R-:W-:Y:S05]  /*0140*/  BSYNC.RECONVERGENT B0 ;  /* 0x0000000000007941 */ /* 0x000fea0003800200 */
.L_x_0:
[----:B------:R-:W-:Y:S06]  /*0150*/  BAR.SYNC.DEFER_BLOCKING 0x0 ;  /* 0x0000000000007b1d */ /* 0x000fec0000010000 */
[----:B------:R-:W2:Y:S02]  /*0160*/  LDG.E R0, desc[UR4][R4.64] ;  /* 0x0000000404007981 */ /* 0x000ea4000c1e1900 */
[----:B--2---:R-:W-:-:S13]  /*0170*/  ISETP.NE.AND P0, PT, R0, 0x6, PT ;  /* 0x000000060000780c */ /* 0x004fda0003f05270 */
[----:B------:R-:W-:Y:S05]  /*0180*/  @!P0 BRA `(.L_x_2) ;  /* 0x0000000000508947 */ /* 0x000fea0003800000 */
[----:B------:R-:W-:-:S13]  /*0190*/  ISETP.NE.AND P0, PT, R0, 0x5, PT ;  /* 0x000000050000780c */ /* 0x000fda0003f05270 */
[----:B0-----:R-:W0:Y:S01]  /*01a0*/  @!P0 LDC.64 R4, c[0x0][0x390] ;  /* 0x0000e400ff048b82 */ /* 0x001e220000000a00 */
[----:B------:R-:W-:Y:S01]  /*01b0*/  @!P0 MOV R7, 0xa ;  /* 0x0000000a00078802 */ /* 0x000fe20000000f00 */
[----:B0-----:R-:W-:-:S04]  /*01c0*/  @!P0 IMAD R5, R4, UR8, R5 ;  /* 0x0000000804058c24 */ /* 0x001fc8000f8e0205 */
[----:B------:R-:W-:-:S05]  /*01d0*/  @!P0 IMAD.WIDE R4, R5, 0x4, R2 ;  /* 0x0000000405048825 */ /* 0x000fca00078e0202 */
[----:B------:R0:W-:Y:S01]  /*01e0*/  @!P0 STG.E desc[UR4][R4.64], R7 ;  /* 0x0000000704008986 */ /* 0x0001e2000c101904 */
[----:B------:R-:W-:Y:S05]  /*01f0*/  @!P0 EXIT ;  /* 0x000000000000894d */ /* 0x000fea0003800000 */
[----:B------:R-:W-:-:S13]  /*0200*/  ISETP.GE.AND P0, PT, R0, 0x7, PT ;  /* 0x000000070000780c */ /* 0x000fda0003f06270 */
[----:B------:R-:W-:Y:S05]  /*0210*/  @!P0 EXIT ;  /* 0x000000000000894d */ /* 0x000fea0003800000 */
[----:B0-----:R-:W0:Y:S08]  /*0220*/  LDC R4, c[0x0][0x398] ;  /* 0x0000e600ff047b82 */ /* 0x001e300000000800 */
[----:B------:R-:W1:Y:S01]  /*0230*/  LDC.64 R6, c[0x0][0x390] ;  /* 0x0000e400ff067b82 */ /* 0x000e620000000a00 */
[----:B0-----:R-:W-:-:S05]  /*0240*/  IMAD.HI R0, R4, 0x66666667, RZ ;  /* 0x6666666704007827 */ /* 0x001fca00078e02ff */
[----:B------:R-:W-:Y:S01]  /*0250*/  SHF.R.U32.HI R5, RZ, 0x1f, R0 ;  /* 0x0000001fff057819 */ /* 0x000fe20000011600 */
[----:B-1----:R-:W-:-:S03]  /*0260*/  IMAD R7, R6, UR8, R7 ;  /* 0x0000000806077c24 */ /* 0x002fc6000f8e0207 */
[----:B------:R-:W-:Y:S01]  /*0270*/  LEA.HI.SX32 R5, R0, R5, 0x1e ;  /* 0x0000000500057211 */ /* 0x000fe200078ff2ff */
[----:B------:R-:W-:-:S04]  /*0280*/  IMAD.WIDE R2, R7, 0x4, R2 ;  /* 0x0000000407027825 */ /* 0x000fc800078e0202 */
[----:B------:R-:W-:-:S05]  /*0290*/  IMAD R5, R5, -0xa, R4 ;  /* 0xfffffff605057824 */ /* 0x000fca00078e0204 */
[----:B------:R-:W-:-:S05]  /*02a0*/  IADD3 R5, PT, PT, R5, 0x32, RZ ;  /* 0x0000003205057810 */ /* 0x000fca0007ffe0ff */
[----:B------:R-:W-:Y:S01]  /*02b0*/  STG.E desc[UR4][R2.64], R5 ;  /* 0x0000000502007986 */ /* 0x000fe2000c101904 */
[----:B------:R-:W-:Y:S05]  /*02c0*/  EXIT ;  /* 0x000000000000794d */ /* 0x000fea0003800000 */
.L_x_2:
[----:B0-----:R-:W0:Y:S02]  /*02d0*/  LDC.64 R4, c[0x0][0x390] ;  /* 0x0000e400ff047b82 */ /* 0x001e240000000a00 */
[----:B0-----:R-:W-:Y:S02]  /*02e0*/  IMAD R7, R4, UR8, R5 ;  /* 0x0000000804077c24 */ /* 0x001fe4000f8e0205 */
[----:B------:R-:W-:Y:S02]  /*02f0*/  HFMA2 R5, -RZ, RZ, 0, 1.1920928955078125e-06 ;  /* 0x00000014ff057431 */ /* 0x000fe400000001ff */
[----:B------:R-:W-:-:S05]  /*0300*/  IMAD.WIDE R2, R7, 0x4, R2 ;  /* 0x0000000407027825 */ /* 0x000fca00078e0202 */
[----:B------:R-:W-:Y:S01]  /*0310*/  STG.E desc[UR4][R2.64], R5 ;  /* 0x0000000502007986 */ /* 0x000fe2000c101904 */
[----:B------:R-:W-:Y:S05]  /*0320*/  EXIT ;  /* 0x000000000000794d */ /* 0x000fea0003800000 */
.L_x_3:
[----:B------:R-:W-:-:S00]  /*0330*/  BRA `(.L_x_3) ;  /* 0xfffffffc00fc7947 */ /* 0x000fc0000383ffff */
[----:B------:R-:W-:-:S00]  /*0340*/  NOP ;  /* 0x0000000000007918 */ /* 0x000fc00000000000 */
        /* <DEDUP_REMOVED lines=11> */
.L_x_55:


//--------------------- .text._Z16dejarCaerBloquesPiii --------------------------
	.section	.text._Z16dejarCaerBloquesPiii,"ax",@progbits
	.align	128
        .global         _Z16dejarCaerBloquesPiii
        .type           _Z16dejarCaerBloquesPiii,@function
        .size           _Z16dejarCaerBloquesPiii,(.L_x_56 - _Z16dejarCaerBloquesPiii)
        .other          _Z16dejarCaerBloquesPiii,@"STO_CUDA_ENTRY STV_DEFAULT"
_Z16dejarCaerBloquesPiii:
.text._Z16dejarCaerBloquesPiii:
[----:B------:R-:W-:Y:S08]  /*0000*/  LDC R1, c[0x0][0x37c] ;  /* 0x0000df00ff017b82 */ /* 0x000ff00000000800 */
[----:B------:R-:W0:Y:S02]  /*0010*/  LDC R0, c[0x0][0x388] ;  /* 0x0000e200ff007b82 */ /* 0x000e240000000800 */
[----:B0-----:R-:W-:-:S13]  /*0020*/  ISETP.GE.AND P0, PT, R0, 0x1, PT ;  /* 0x000000010000780c */ /* 0x001fda0003f06270 */
[----:B------:R-:W-:Y:S05]  /*0030*/  @!P0 EXIT ;  /* 0x000000000000894d */ /* 0x000fea0003800000 */
[----:B------:R-:W0:Y:S01]  /*0040*/  LDC R8, c[0x0][0x38c] ;  /* 0x0000e300ff087b82 */ /* 0x000e220000000800 */
[----:B------:R-:W1:Y:S01]  /*0050*/  S2R R4, SR_TID.X ;  /* 0x0000000000047919 */ /* 0x000e620000002100 */
[----:B------:R-:W2:Y:S01]  /*0060*/  LDCU.64 UR6, c[0x0][0x358] ;  /* 0x00006b00ff0677ac */ /* 0x000ea20008000a00 */
[----:B------:R-:W-:Y:S01]  /*0070*/  UMOV UR4, URZ ;  /* 0x000000ff00047c82 */ /* 0x000fe20008000000 */
[----:B0-----:R-:W-:-:S04]  /*0080*/  IABS R5, R8 ;  /* 0x0000000800057213 */ /* 0x001fc80000000000 */
[----:B------:R-:W0:Y:S01]  /*0090*/  I2F.RP R0, R5 ;  /* 0x0000000500007306 */ /* 0x000e220000209400 */
[----:B-1----:R-:W-:-:S07]  /*00a0*/  ISETP.GE.AND P2, PT, R4, RZ, PT ;  /* 0x000000ff0400720c */ /* 0x002fce0003f46270 */
[----:B0-----:R-:W0:Y:S02]  /*00b0*/  MUFU.RCP R0, R0 ;  /* 0x0000000000007308 */ /* 0x001e240000001000 */
[----:B0-----:R-:W-:-:S06]  /*00c0*/  VIADD R2, R0, 0xffffffe ;  /* 0x0ffffffe00027836 */ /* 0x001fcc0000000000 */
[----:B------:R0:W1:Y:S02]  /*00d0*/  F2I.FTZ.U32.TRUNC.NTZ R3, R2 ;  /* 0x0000000200037305 */ /* 0x000064000021f000 */
[----:B0-----:R-:W-:Y:S02]  /*00e0*/  IMAD.MOV.U32 R2, RZ, RZ, RZ ;  /* 0x000000ffff027224 */ /* 0x001fe400078e00ff */
[----:B-1----:R-:W-:-:S04]  /*00f0*/  IMAD.MOV R6, RZ, RZ, -R3 ;  /* 0x000000ffff067224 */ /* 0x002fc800078e0a03 */
[----:B------:R-:W-:Y:S01]  /*0100*/  IMAD R7, R6, R5, RZ ;  /* 0x0000000506077224 */ /* 0x000fe200078e02ff */
[----:B------:R-:W-:-:S03]  /*0110*/  IABS R6, R4 ;  /* 0x0000000400067213 */ /* 0x000fc60000000000 */
[----:B------:R-:W-:-:S06]  /*0120*/  IMAD.HI.U32 R3, R3, R7, R2 ;  /* 0x0000000703037227 */ /* 0x000fcc00078e0002 */
[----:B------:R-:W-:-:S05]  /*0130*/  IMAD.HI.U32 R3, R3, R6, RZ ;  /* 0x0000000603037227 */ /* 0x000fca00078e00ff */
[----:B------:R-:W-:-:S05]  /*0140*/  IADD3 R3, PT, PT, -R3, RZ, RZ ;  /* 0x000000ff03037210 */ /* 0x000fca0007ffe1ff */
[----:B------:R-:W-:-:S05]  /*0150*/  IMAD R0, R5, R3, R6 ;  /* 0x0000000305007224 */ /* 0x000fca00078e0206 */
[----:B------:R-:W-:-:S13]  /*0160*/  ISETP.GT.U32.AND P0, PT, R5, R0, PT ;  /* 0x000000000500720c */ /* 0x000fda0003f04070 */
[----:B------:R-:W-:Y:S01]  /*0170*/  @!P0 IMAD.IADD R0, R0, 0x1, -R5 ;  /* 0x0000000100008824 */ /* 0x000fe200078e0a05 */
[----:B------:R-:W-:-:S04]  /*0180*/  ISETP.NE.AND P0, PT, R8, RZ, PT ;  /* 0x000000ff0800720c */ /* 0x000fc80003f05270 */
[----:B------:R-:W-:-:S13]  /*0190*/  ISETP.GT.U32.AND P1, PT, R5, R0, PT ;  /* 0x000000000500720c */ /* 0x000fda0003f24070 */
[----:B------:R-:W-:-:S04]  /*01a0*/  @!P1 IMAD.IADD R0, R0, 0x1, -R5 ;  /* 0x0000000100009824 */ /* 0x000fc800078e0a05 */
[----:B------:R-:W-:Y:S01]  /*01b0*/  @!P2 IMAD.MOV R0, RZ, RZ, -R0 ;  /* 0x000000ffff00a224 */ /* 0x000fe200078e0a00 */
[----:B--2---:R-:W-:-:S07]  /*01c0*/  @!P0 LOP3.LUT R0, RZ, R8, RZ, 0x33, !PT ;  /* 0x00000008ff008212 */ /* 0x004fce00078e33ff */
.L_x_9:
[----:B0-----:R-:W0:Y:S01]  /*01d0*/  LDC.64 R10, c[0x0][0x388] ;  /* 0x0000e200ff0a7b82 */ /* 0x001e220000000a00 */
[----:B-1----:R-:W1:Y:S02]  /*01e0*/  LDCU.64 UR8, c[0x0][0x380] ;  /* 0x00007000ff0877ac */ /* 0x002e640008000a00 */
[----:B-1----:R-:W-:Y:S01]  /*01f0*/  MOV R2, UR8 ;  /* 0x0000000800027c02 */ /* 0x002fe20008000f00 */
[----:B------:R-:W-:Y:S01]  /*0200*/  IMAD.U32 R3, RZ, RZ, UR9 ;  /* 0x00000009ff037e24 */ /* 0x000fe2000f8e00ff */
[----:B------:R-:W1:Y:S01]  /*0210*/  LDCU.64 UR8, c[0x0][0x380] ;  /* 0x00007000ff0877ac */ /* 0x000e620008000a00 */
[----:B0-----:R-:W-:-:S04]  /*0220*/  IMAD R9, R11, UR4, R0 ;  /* 0x000000040b097c24 */ /* 0x001fc8000f8e0200 */
[----:B------:R-:W-:-:S06]  /*0230*/  IMAD.WIDE R4, R9, 0x4, R2 ;  /* 0x0000000409047825 */ /* 0x000fcc00078e0202 */
[----:B------:R-:W2:Y:S01]  /*0240*/  LDG.E R4, desc[UR6][R4.64] ;  /* 0x0000000604047981 */ /* 0x000ea2000c1e1900 */
[----:B------:R-:W-:Y:S01]  /*0250*/  UIADD3 UR4, UPT, UPT, UR4, 0x1, URZ ;  /* 0x0000000104047890 */ /* 0x000fe2000fffe0ff */
[----:B------:R-:W-:Y:S05]  /*0260*/  BSSY.RECONVERGENT B0, `(.L_x_4) ;  /* 0x000003d000007945 */ /* 0x000fea0003800200 */
[----:B------:R-:W-:Y:S02]  /*0270*/  ISETP.NE.AND P0, PT, R10, UR4, PT ;  /* 0x000000040a007c0c */ /* 0x000fe4000bf05270 */
[----:B--2---:R-:W-:-:S13]  /*0280*/  ISETP.NE.AND P1, PT, R4, RZ, PT ;  /* 0x000000ff0400720c */ /* 0x004fda0003f25270 */
[----:B-1----:R-:W-:Y:S05]  /*0290*/  @P1 BRA `(.L_x_5) ;  /* 0x0000000000e41947 */ /* 0x002fea0003800000 */
[-C--:B------:R-:W-:Y:S01]  /*02a0*/  IABS R4, R11.reuse ;  /* 0x0000000b00047213 */ /* 0x080fe20000000000 */
[----:B------:R-:W-:Y:S01]  /*02b0*/  IMAD.MOV.U32 R10, RZ, RZ, R9 ;  /* 0x000000ffff0a7224 */ /* 0x000fe200078e0009 */
[----:B------:R-:W-:Y:S01]  /*02c0*/  LOP3.LUT R13, RZ, R11, RZ, 0x33, !PT ;  /* 0x0000000bff0d7212 */ /* 0x000fe200078e33ff */
[----:B------:R-:W-:Y:S01]  /*02d0*/  IMAD.MOV.U32 R6, RZ, RZ, RZ ;  /* 0x000000ffff067224 */ /* 0x000fe200078e00ff */
[----:B------:R-:W0:Y:S01]  /*02e0*/  I2F.RP R8, R4 ;  /* 0x0000000400087306 */ /* 0x000e220000209400 */
[----:B------:R-:W1:Y:S01]  /*02f0*/  LDC R15, c[0x0][0x38c] ;  /* 0x0000e300ff0f7b82 */ /* 0x000e620000000800 */
[----:B------:R-:W-:Y:S01]  /*0300*/  IABS R9, R10 ;  /* 0x0000000a00097213 */ /* 0x000fe20000000000 */
[----:B------:R-:W-:Y:S05]  /*0310*/  BSSY.RECONVERGENT B1, `(.L_x_6) ;  /* 0x000002f000017945 */ /* 0x000fea0003800200 */
[----:B0-----:R-:W0:Y:S02]  /*0320*/  MUFU.RCP R8, R8 ;  /* 0x0000000800087308 */ /* 0x001e240000001000 */
[----:B0-----:R-:W-:-:S06]  /*0330*/  VIADD R12, R8, 0xffffffe ;  /* 0x0ffffffe080c7836 */ /* 0x001fcc0000000000 */
[----:B------:R-:W0:Y:S02]  /*0340*/  F2I.FTZ.U32.TRUNC.NTZ R7, R12 ;  /* 0x0000000c00077305 */ /* 0x000e24000021f000 */
[----:B0-----:R-:W-:-:S05]  /*0350*/  IADD3 R5, PT, PT, RZ, -R7, RZ ;  /* 0x80000007ff057210 */ /* 0x001fca0007ffe0ff */
[----:B------:R-:W-:-:S04]  /*0360*/  IMAD R5, R5, R4, RZ ;  /* 0x0000000405057224 */ /* 0x000fc800078e02ff */
[----:B------:R-:W-:Y:S01]  /*0370*/  IMAD.HI.U32 R5, R7, R5, R6 ;  /* 0x0000000507057227 */ /* 0x000fe200078e0006 */
[----:B------:R-:W-:-:S05]  /*0380*/  MOV R7, R9 ;  /* 0x0000000900077202 */ /* 0x000fca0000000f00 */
[----:B------:R-:W-:-:S04]  /*0390*/  IMAD.HI.U32 R6, R5, R7, RZ ;  /* 0x0000000705067227 */ /* 0x000fc800078e00ff */
[----:B------:R-:W-:-:S04]  /*03a0*/  IMAD.MOV R8, RZ, RZ, -R6 ;  /* 0x000000ffff087224 */ /* 0x000fc800078e0a06 */
[----:B------:R-:W-:-:S05]  /*03b0*/  IMAD R7, R4, R8, R7 ;  /* 0x0000000804077224 */ /* 0x000fca00078e0207 */
[----:B------:R-:W-:-:S13]  /*03c0*/  ISETP.GT.U32.AND P2, PT, R4, R7, PT ;  /* 0x000000070400720c */ /* 0x000fda0003f44070 */
[----:B------:R-:W-:Y:S01]  /*03d0*/  @!P2 IMAD.IADD R7, R7, 0x1, -R4 ;  /* 0x000000010707a824 */ /* 0x000fe200078e0a04 */
[----:B------:R-:W-:-:S04]  /*03e0*/  @!P2 IADD3 R6, PT, PT, R6, 0x1, RZ ;  /* 0x000000010606a810 */ /* 0x000fc80007ffe0ff */
[----:B------:R-:W-:Y:S02]  /*03f0*/  ISETP.GE.U32.AND P1, PT, R7, R4, PT ;  /* 0x000000040700720c */ /* 0x000fe40003f26070 */
[----:B------:R-:W-:-:S04]  /*0400*/  LOP3.LUT R7, R10, R11, RZ, 0x3c, !PT ;  /* 0x0000000b0a077212 */ /* 0x000fc800078e3cff */
[----:B------:R-:W-:-:S07]  /*0410*/  ISETP.GE.AND P3, PT, R7, RZ, PT ;  /* 0x000000ff0700720c */ /* 0x000fce0003f66270 */
[----:B------:R-:W-:Y:S01]  /*0420*/  @P1 VIADD R6, R6, 0x1 ;  /* 0x0000000106061836 */ /* 0x000fe20000000000 */
[----:B------:R-:W-:-:S05]  /*0430*/  ISETP.NE.AND P1, PT, R11, RZ, PT ;  /* 0x000000ff0b00720c */ /* 0x000fca0003f25270 */
[----:B------:R-:W-:-:S05]  /*0440*/  @!P3 IMAD.MOV R6, RZ, RZ, -R6 ;  /* 0x000000ffff06b224 */ /* 0x000fca00078e0a06 */
[----:B------:R-:W-:-:S04]  /*0450*/  SEL R6, R13, R6, !P1 ;  /* 0x000000060d067207 */ /* 0x000fc80004800000 */
[----:B------:R-:W-:-:S13]  /*0460*/  ISETP.GE.AND P2, PT, R6, 0x1, PT ;  /* 0x000000010600780c */ /* 0x000fda0003f46270 */
[----:B-1----:R-:W-:Y:S05]  /*0470*/  @!P2 BRA `(.L_x_7) ;  /* 0x000000000060a947 */ /* 0x002fea0003800000 */
.L_x_8:
[----:B------:R-:W-:Y:S01]  /*0480*/  IADD3 R10, PT, PT, R10, -R15, RZ ;  /* 0x8000000f0a0a7210 */ /* 0x000fe20007ffe0ff */
[----:B------:R-:W-:Y:S02]  /*0490*/  IMAD.U32 R2, RZ, RZ, UR8 ;  /* 0x00000008ff027e24 */ /* 0x000fe4000f8e00ff */
[----:B------:R-:W-:Y:S02]  /*04a0*/  IMAD.U32 R3, RZ, RZ, UR9 ;  /* 0x00000009ff037e24 */ /* 0x000fe4000f8e00ff */
[----:B0-----:R-:W-:-:S05]  /*04b0*/  IMAD.WIDE R6, R10, 0x4, R2 ;  /* 0x000000040a067825 */ /* 0x001fca00078e0202 */
[----:B------:R-:W2:Y:S01]  /*04c0*/  LDG.E R11, desc[UR6][R6.64] ;  /* 0x00000006060b7981 */ /* 0x000ea2000c1e1900 */
[----:B------:R-:W-:Y:S02]  /*04d0*/  IABS R8, R10 ;  /* 0x0000000a00087213 */ /* 0x000fe40000000000 */
[----:B------:R-:W-:-:S03]  /*04e0*/  IABS R14, R15 ;  /* 0x0000000f000e7213 */ /* 0x000fc60000000000 */
[----:B------:R-:W-:-:S05]  /*04f0*/  IMAD.HI.U32 R12, R5, R8, RZ ;  /* 0x00000008050c7227 */ /* 0x000fca00078e00ff */
[----:B------:R-:W-:-:S05]  /*0500*/  IADD3 R9, PT, PT, -R12, RZ, RZ ;  /* 0x000000ff0c097210 */ /* 0x000fca0007ffe1ff */
[----:B------:R-:W-:Y:S01]  /*0510*/  IMAD R9, R14, R9, R8 ;  /* 0x000000090e097224 */ /* 0x000fe200078e0208 */
[----:B------:R-:W-:-:S04]  /*0520*/  LOP3.LUT R8, R10, R15, RZ, 0x3c, !PT ;  /* 0x0000000f0a087212 */ /* 0x000fc800078e3cff */
[----:B------:R-:W-:Y:S02]  /*0530*/  ISETP.GT.U32.AND P3, PT, R4, R9, PT ;  /* 0x000000090400720c */ /* 0x000fe40003f64070 */
[----:B------:R-:W-:-:S11]  /*0540*/  ISETP.GE.AND P4, PT, R8, RZ, PT ;  /* 0x000000ff0800720c */ /* 0x000fd60003f86270 */
[----:B------:R-:W-:Y:S02]  /*0550*/  @!P3 IMAD.IADD R9, R9, 0x1, -R14 ;  /* 0x000000010909b824 */ /* 0x000fe400078e0a0e */
[----:B------:R-:W-:-:S03]  /*0560*/  @!P3 VIADD R12, R12, 0x1 ;  /* 0x000000010c0cb836 */ /* 0x000fc60000000000 */
[----:B------:R-:W-:Y:S01]  /*0570*/  ISETP.GE.U32.AND P2, PT, R9, R4, PT ;  /* 0x000000040900720c */ /* 0x000fe20003f46070 */
[----:B------:R-:W-:-:S12]  /*0580*/  IMAD.WIDE R8, R15, 0x4, R6 ;  /* 0x000000040f087825 */ /* 0x000fd800078e0206 */
[----:B------:R-:W-:-:S05]  /*0590*/  @P2 IADD3 R12, PT, PT, R12, 0x1, RZ ;  /* 0x000000010c0c2810 */ /* 0x000fca0007ffe0ff */
[----:B------:R-:W-:-:S05]  /*05a0*/  @!P4 IMAD.MOV R12, RZ, RZ, -R12 ;  /* 0x000000ffff0cc224 */ /* 0x000fca00078e0a0c */
[----:B------:R-:W-:-:S04]  /*05b0*/  SEL R12, R13, R12, !P1 ;  /* 0x0000000c0d0c7207 */ /* 0x000fc80004800000 */
[----:B------:R-:W-:Y:S01]  /*05c0*/  ISETP.GT.AND P2, PT, R12, RZ, PT ;  /* 0x000000ff0c00720c */ /* 0x000fe20003f44270 */
[----:B--2---:R0:W-:Y:S04]  /*05d0*/  STG.E desc[UR6][R8.64], R11 ;  /* 0x0000000b08007986 */ /* 0x0041e8000c101906 */
[----:B------:R0:W-:Y:S08]  /*05e0*/  STG.E desc[UR6][R6.64], RZ ;  /* 0x000000ff06007986 */ /* 0x0001f0000c101906 */
[----:B------:R-:W-:Y:S05]  /*05f0*/  @P2 BRA `(.L_x_8) ;  /* 0xfffffffc00a02947 */ /* 0x000fea000383ffff */
.L_x_7:
[----:B------:R-:W-:Y:S05]  /*0600*/  BSYNC.RECONVERGENT B1 ;  /* 0x0000000000017941 */ /* 0x000fea0003800200 */
.L_x_6:
[----:B------:R-:W-:-:S05]  /*0610*/  IMAD.WIDE R2, R10, 0x4, R2 ;  /* 0x000000040a027825 */ /* 0x000fca00078e0202 */
[----:B------:R1:W-:Y:S02]  /*0620*/  STG.E desc[UR6][R2.64], RZ ;  /* 0x000000ff02007986 */ /* 0x0003e4000c101906 */
.L_x_5:
[----:B------:R-:W-:Y:S05]  /*0630*/  BSYNC.RECONVERGENT B0 ;  /* 0x0000000000007941 */ /* 0x000fea0003800200 */
.L_x_4:
[----:B------:R-:W-:Y:S05]  /*0640*/  @P0 BRA `(.L_x_9) ;  /* 0xfffffff800e00947 */ /* 0x000fea000383ffff */
[----:B------:R-:W-:Y:S05]  /*0650*/  EXIT ;  /* 0x000000000000794d */ /* 0x000fea0003800000 */
.L_x_10:
        /* <DEDUP_REMOVED lines=10> */
.L_x_56:


//--------------------- .text._Z10activarTNTPiiiii --------------------------
	.section	.text._Z10activarTNTPiiiii,"ax",@progbits
	.align	128
        .global         _Z10activarTNTPiiiii
        .type           _Z10activarTNTPiiiii,@function
        .size           _Z10activarTNTPiiiii,(.L_x_57 - _Z10activarTNTPiiiii)
        .other          _Z10activarTNTPiiiii,@"STO_CUDA_ENTRY STV_DEFAULT"
_Z10activarTNTPiiiii:
.text._Z10activarTNTPiiiii:
[----:B------:R-:W-:Y:S01]  /*0000*/  LDC R1, c[0x0][0x37c] ;  /* 0x0000df00ff017b82 */ /* 0x000fe20000000800 */
[----:B------:R-:W0:Y:S07]  /*0010*/  S2R R3, SR_TID.X ;  /* 0x0000000000037919 */ /* 0x000e2e0000002100 */
[----:B------:R-:W0:Y:S01]  /*0020*/  S2UR UR5, SR_CTAID.X ;  /* 0x00000000000579c3 */ /* 0x000e220000002500 */
[----:B------:R-:W1:Y:S01]  /*0030*/  LDCU.64 UR6, c[0x0][0x390] ;  /* 0x00007200ff0677ac */ /* 0x000e620008000a00 */
[----:B------:R-:W2:Y:S06]  /*0040*/  S2R R2, SR_TID.Y ;  /* 0x0000000000027919 */ /* 0x000eac0000002200 */
[----:B------:R-:W0:Y:S08]  /*0050*/  LDC R0, c[0x0][0x360] ;  /* 0x0000d800ff007b82 */ /* 0x000e300000000800 */
[----:B------:R-:W2:Y:S01]  /*0060*/  S2UR UR8, SR_CTAID.Y ;  /* 0x00000000000879c3 */ /* 0x000ea20000002600 */
[----:B-1----:R-:W-:-:S07]  /*0070*/  UIMAD UR4, UR7, UR6, URZ ;  /* 0x00000006070472a4 */ /* 0x002fce000f8e02ff */
[----:B------:R-:W2:Y:S01]  /*0080*/  LDC R5, c[0x0][0x364] ;  /* 0x0000d900ff057b82 */ /* 0x000ea20000000800 */
[----:B0-----:R-:W-:-:S05]  /*0090*/  IMAD R0, R0, UR5, R3 ;  /* 0x0000000500007c24 */ /* 0x001fca000f8e0203 */
[----:B------:R-:W-:Y:S01]  /*00a0*/  ISETP.GE.AND P0, PT, R0, UR4, PT ;  /* 0x0000000400007c0c */ /* 0x000fe2000bf06270 */
[----:B--2---:R-:W-:-:S12]  /*00b0*/  IMAD R5, R5, UR8, R2 ;  /* 0x0000000805057c24 */ /* 0x004fd8000f8e0202 */
[----:B------:R-:W-:Y:S05]  /*00c0*/  @P0 EXIT ;  /* 0x000000000000094d */ /* 0x000fea0003800000 */
[----:B------:R-:W0:Y:S02]  /*00d0*/  LDCU.64 UR8, c[0x0][0x388] ;  /* 0x00007100ff0877ac */ /* 0x000e240008000a00 */
[----:B0-----:R-:W-:Y:S02]  /*00e0*/  UIADD3 UR6, UPT, UPT, UR9, 0x4, URZ ;  /* 0x0000000409067890 */ /* 0x001fe4000fffe0ff */
[----:B------:R-:W-:Y:S02]  /*00f0*/  UIADD3 UR10, UPT, UPT, UR8, 0x4, URZ ;  /* 0x00000004080a7890 */ /* 0x000fe4000fffe0ff */
[----:B------:R-:W-:Y:S02]  /*0100*/  UIADD3 UR4, UPT, UPT, UR9, -0x4, URZ ;  /* 0xfffffffc09047890 */ /* 0x000fe4000fffe0ff */
[----:B------:R-:W-:Y:S01]  /*0110*/  UIADD3 UR5, UPT, UPT, UR8, -0x4, URZ ;  /* 0xfffffffc08057890 */ /* 0x000fe2000fffe0ff */
[----:B------:R-:W-:Y:S02]  /*0120*/  ISETP.GT.AND P0, PT, R0, UR6, PT ;  /* 0x0000000600007c0c */ /* 0x000fe4000bf04270 */
[----:B------:R-:W-:-:S02]  /*0130*/  ISETP.GT.AND P1, PT, R5, UR10, PT ;  /* 0x0000000a05007c0c */ /* 0x000fc4000bf24270 */
[----:B------:R-:W-:Y:S02]  /*0140*/  ISETP.GE.AND P0, PT, R0, UR4, !P0 ;  /* 0x0000000400007c0c */ /* 0x000fe4000c706270 */
[----:B------:R-:W-:-:S04]  /*0150*/  ISETP.GE.AND P1, PT, R5, UR5, !P1 ;  /* 0x0000000505007c0c */ /* 0x000fc8000cf26270 */
[----:B------:R-:W-:-:S13]  /*0160*/  PLOP3.LUT P0, PT, P0, P1, PT, 0x80, 0x8 ;  /* 0x000000000008781c */ /* 0x000fda0000703070 */
[----:B------:R-:W-:Y:S05]  /*0170*/  @!P0 EXIT ;  /* 0x000000000000894d */ /* 0x000fea0003800000 */
[----:B------:R-:W0:Y:S01]  /*0180*/  LDC.64 R2, c[0x0][0x380] ;  /* 0x0000e000ff027b82 */ /* 0x000e220000000a00 */
[----:B------:R-:W1:Y:S01]  /*0190*/  LDCU.64 UR4, c[0x0][0x358] ;  /* 0x00006b00ff0477ac */ /* 0x000e620008000a00 */
[----:B------:R-:W-:-:S04]  /*01a0*/  IMAD R5, R0, UR7, R5 ;  /* 0x0000000700057c24 */ /* 0x000fc8000f8e0205 */
[----:B0-----:R-:W-:-:S05]  /*01b0*/  IMAD.WIDE R2, R5, 0x4, R2 ;  /* 0x0000000405027825 */ /* 0x001fca00078e0202 */
[----:B-1----:R-:W-:Y:S01]  /*01c0*/  STG.E desc[UR4][R2.64], RZ ;  /* 0x000000ff02007986 */ /* 0x002fe2000c101904 */
[----:B------:R-:W-:Y:S05]  /*01d0*/  EXIT ;  /* 0x000000000000794d */ /* 0x000fea0003800000 */
.L_x_11:
        /* <DEDUP_REMOVED lines=10> */
.L_x_57:


//--------------------- .text._Z19activarRompecabezasPiiiiii --------------------------
	.section	.text._Z19activarRompecabezasPiiiiii,"ax",@progbits
	.align	128
        .global         _Z19activarRompecabezasPiiiiii
        .type           _Z19activarRompecabezasPiiiiii,@function
        .size           _Z19activarRompecabezasPiiiiii,(.L_x_58 - _Z19activarRompecabezasPiiiiii)
        .other          _Z19activarRompecabezasPiiiiii,@"STO_CUDA_ENTRY STV_DEFAULT"
_Z19activarRompecabezasPiiiiii:
.text._Z19activarRompecabezasPiiiiii:
[----:B------:R-:W-:Y:S01]  /*0000*/  LDC R1, c[0x0][0x37c] ;  /* 0x0000df00ff017b82 */ /* 0x000fe20000000800 */
[----:B------:R-:W0:Y:S01]  /*0010*/  S2R R9, SR_TID.X ;  /* 0x0000000000097919 */ /* 0x000e220000002100 */
[----:B------:R-:W1:Y:S01]  /*0020*/  LDCU UR8, c[0x0][0x390] ;  /* 0x00007200ff0877ac */ /* 0x000e620008000800 */
[----:B------:R-:W1:Y:S02]  /*0030*/  LDCU UR4, c[0x0][0x38c] ;  /* 0x00007180ff0477ac */ /* 0x000e640008000800 */
[----:B-1----:R-:W-:-:S06]  /*0040*/  UIMAD UR4, UR8, UR4, URZ ;  /* 0x00000004080472a4 */ /* 0x002fcc000f8e02ff */
[----:B0-----:R-:W-:-:S13]  /*0050*/  ISETP.GE.AND P0, PT, R9, UR4, PT ;  /* 0x0000000409007c0c */ /* 0x001fda000bf06270 */
[----:B------:R-:W-:Y:S05]  /*0060*/  @P0 EXIT ;  /* 0x000000000000094d */ /* 0x000fea0003800000 */
[----:B------:R-:W0:Y:S01]  /*0070*/  LDC R5, c[0x0][0x398] ;  /* 0x0000e600ff057b82 */ /* 0x000e220000000800 */
[----:B------:R-:W1:Y:S01]  /*0080*/  LDCU UR5, c[0x0][0x360] ;  /* 0x00006c00ff0577ac */ /* 0x000e620008000800 */
[----:B------:R-:W2:Y:S06]  /*0090*/  LDCU.64 UR6, c[0x0][0x358] ;  /* 0x00006b00ff0677ac */ /* 0x000eac0008000a00 */
[----:B------:R-:W0:Y:S01]  /*00a0*/  LDC R0, c[0x0][0x394] ;  /* 0x0000e500ff007b82 */ /* 0x000e220000000800 */
[----:B------:R-:W3:Y:S07]  /*00b0*/  LDCU UR9, c[0x0][0x388] ;  /* 0x00007100ff0977ac */ /* 0x000eee0008000800 */
[----:B------:R-:W4:Y:S08]  /*00c0*/  LDC.64 R2, c[0x0][0x380] ;  /* 0x0000e000ff027b82 */ /* 0x000f300000000a00 */
[----:B------:R-:W1:Y:S01]  /*00d0*/  LDC.64 R6, c[0x0][0x380] ;  /* 0x0000e000ff067b82 */ /* 0x000e620000000a00 */
[----:B0-----:R-:W-:-:S04]  /*00e0*/  IMAD R5, R5, UR8, R0 ;  /* 0x0000000805057c24 */ /* 0x001fc8000f8e0200 */
[----:B--234-:R-:W-:-:S07]  /*00f0*/  IMAD.WIDE R2, R5, 0x4, R2 ;  /* 0x0000000405027825 */ /* 0x01cfce00078e0202 */
.L_x_12:
[----:B-1----:R-:W-:-:S05]  /*0100*/  IMAD.WIDE R4, R9, 0x4, R6 ;  /* 0x0000000409047825 */ /* 0x002fca00078e0206 */
[----:B------:R-:W2:Y:S01]  /*0110*/  LDG.E R0, desc[UR6][R4.64] ;  /* 0x0000000604007981 */ /* 0x000ea2000c1e1900 */
[----:B------:R-:W-:Y:S02]  /*0120*/  IADD3 R9, PT, PT, R9, UR5, RZ ;  /* 0x0000000509097c10 */ /* 0x000fe4000fffe0ff */
[----:B--2---:R-:W-:-:S13]  /*0130*/  ISETP.NE.AND P0, PT, R0, UR9, PT ;  /* 0x0000000900007c0c */ /* 0x004fda000bf05270 */
[----:B------:R0:W-:Y:S01]  /*0140*/  @!P0 STG.E desc[UR6][R4.64], RZ ;  /* 0x000000ff04008986 */ /* 0x0001e2000c101906 */
[----:B------:R-:W-:-:S03]  /*0150*/  ISETP.GE.AND P0, PT, R9, UR4, PT ;  /* 0x0000000409007c0c */ /* 0x000fc6000bf06270 */
[----:B------:R0:W-:Y:S10]  /*0160*/  STG.E desc[UR6][R2.64], RZ ;  /* 0x000000ff02007986 */ /* 0x0001f4000c101906 */
[----:B0-----:R-:W-:Y:S05]  /*0170*/  @!P0 BRA `(.L_x_12) ;  /* 0xfffffffc00e08947 */ /* 0x001fea000383ffff */
[----:B------:R-:W-:Y:S05]  /*0180*/  EXIT ;  /* 0x000000000000794d */ /* 0x000fea0003800000 */
.L_x_13:
        /* <DEDUP_REMOVED lines=15> */
.L_x_58:


//--------------------- .text._Z12activarBombaPiibii --------------------------
	.section	.text._Z12activarBombaPiibii,"ax",@progbits
	.align	128
        .global         _Z12activarBombaPiibii
        .type           _Z12activarBombaPiibii,@function
        .size           _Z12activarBombaPiibii,(.L_x_59 - _Z12activarBombaPiibii)
        .other          _Z12activarBombaPiibii,@"STO_CUDA_ENTRY STV_DEFAULT"
_Z12activarBombaPiibii:
.text._Z12activarBombaPiibii:
[----:B------:R-:W-:Y:S01]  /*0000*/  LDC R1, c[0x0][0x37c] ;  /* 0x0000df00ff017b82 */ /* 0x000fe20000000800 */
[----:B------:R-:W0:Y:S01]  /*0010*/  LDCU.U8 UR4, c[0x0][0x38c] ;  /* 0x00007180ff0477ac */ /* 0x000e220008000000 */
[----:B------:R-:W1:Y:S01]  /*0020*/  S2R R5, SR_TID.X ;  /* 0x0000000000057919 */ /* 0x000e620000002100 */
[----:B0-----:R-:W-:-:S04]  /*0030*/  UPRMT UR4, UR4, 0x8880, URZ ;  /* 0x0000888004047896 */ /* 0x001fc800080000ff */
[----:B------:R-:W-:-:S07]  /*0040*/  UISETP.NE.AND UP0, UPT, UR4, URZ, UPT ;  /* 0x000000ff0400728c */ /* 0x000fce000bf05270 */
[----:B------:R-:W0:Y:S02]  /*0050*/  LDCU.64 UR4, c[0x0][0x358] ;  /* 0x00006b00ff0477ac */ /* 0x000e240008000a00 */
[----:B------:R-:W-:Y:S05]  /*0060*/  BRA.U !UP0, `(.L_x_14) ;  /* 0x00000001082c7547 */ /* 0x000fea000b800000 */
[----:B------:R-:W1:Y:S01]  /*0070*/  LDCU UR6, c[0x0][0x388] ;  /* 0x00007100ff0677ac */ /* 0x000e620008000800 */
[----:B------:R-:W2:Y:S01]  /*0080*/  LDCU UR7, c[0x0][0x390] ;  /* 0x00007200ff0777ac */ /* 0x000ea20008000800 */
[----:B-1----:R-:W-:-:S04]  /*0090*/  VIMNMX R0, PT, PT, R5, UR6, !PT ;  /* 0x0000000605007c48 */ /* 0x002fc8000ffe0100 */
[----:B--2---:R-:W-:-:S13]  /*00a0*/  ISETP.GE.AND P0, PT, R0, UR7, PT ;  /* 0x0000000700007c0c */ /* 0x004fda000bf06270 */
[----:B0-----:R-:W-:Y:S05]  /*00b0*/  @P0 EXIT ;  /* 0x000000000000094d */ /* 0x001fea0003800000 */
[----:B------:R-:W0:Y:S08]  /*00c0*/  LDC R0, c[0x0][0x394] ;  /* 0x0000e500ff007b82 */ /* 0x000e300000000800 */
[----:B------:R-:W1:Y:S01]  /*00d0*/  LDC.64 R2, c[0x0][0x380] ;  /* 0x0000e000ff027b82 */ /* 0x000e620000000a00 */
[----:B0-----:R-:W-:-:S04]  /*00e0*/  IMAD R5, R0, UR6, R5 ;  /* 0x0000000600057c24 */ /* 0x001fc8000f8e0205 */
[----:B-1----:R-:W-:-:S05]  /*00f0*/  IMAD.WIDE R2, R5, 0x4, R2 ;  /* 0x0000000405027825 */ /* 0x002fca00078e0202 */
[----:B------:R-:W-:Y:S01]  /*0100*/  STG.E desc[UR4][R2.64], RZ ;  /* 0x000000ff02007986 */ /* 0x000fe2000c101904 */
[----:B------:R-:W-:Y:S05]  /*0110*/  EXIT ;  /* 0x000000000000794d */ /* 0x000fea0003800000 */
.L_x_14:
[----:B------:R-:W2:Y:S01]  /*0120*/  LDC R4, c[0x0][0x394] ;  /* 0x0000e500ff047b82 */ /* 0x000ea20000000800 */
[----:B------:R-:W1:Y:S02]  /*0130*/  LDCU UR6, c[0x0][0x388] ;  /* 0x00007100ff0677ac */ /* 0x000e640008000800 */
[----:B-1----:R-:W-:-:S04]  /*0140*/  VIMNMX R0, PT, PT, R5, UR6, !PT ;  /* 0x0000000605007c48 */ /* 0x002fc8000ffe0100 */
[----:B--2---:R-:W-:-:S13]  /*0150*/  ISETP.GE.AND P0, PT, R0, R4, PT ;  /* 0x000000040000720c */ /* 0x004fda0003f06270 */
[----:B0-----:R-:W-:Y:S05]  /*0160*/  @P0 EXIT ;  /* 0x000000000000094d */ /* 0x001fea0003800000 */
[----:B------:R-:W0:Y:S01]  /*0170*/  LDC.64 R2, c[0x0][0x380] ;  /* 0x0000e000ff027b82 */ /* 0x000e220000000a00 */
[----:B------:R-:W-:-:S04]  /*0180*/  IMAD R5, R5, R4, UR6 ;  /* 0x0000000605057e24 */ /* 0x000fc8000f8e0204 */
[----:B0-----:R-:W-:-:S05]  /*0190*/  IMAD.WIDE R2, R5, 0x4, R2 ;  /* 0x0000000405027825 */ /* 0x001fca00078e0202 */
[----:B------:R-:W-:Y:S01]  /*01a0*/  STG.E desc[UR4][R2.64], RZ ;  /* 0x000000ff02007986 */ /* 0x000fe2000c101904 */
[----:B------:R-:W-:Y:S05]  /*01b0*/  EXIT ;  /* 0x000000000000794d */ /* 0x000fea0003800000 */
.L_x_15:
        /* <DEDUP_REMOVED lines=12> */
.L_x_59:


//--------------------- .text._Z15eliminarBloquesPiiiii --------------------------
	.section	.text._Z15eliminarBloquesPiiiii,"ax",@progbits
	.align	128
        .global         _Z15eliminarBloquesPiiiii
        .type           _Z15eliminarBloquesPiiiii,@function
        .size           _Z15eliminarBloquesPiiiii,(.L_x_60 - _Z15eliminarBloquesPiiiii)
        .other          _Z15eliminarBloquesPiiiii,@"STO_CUDA_ENTRY STV_DEFAULT"
_Z15eliminarBloquesPiiiii:
.text._Z15eliminarBloquesPiiiii:
[----:B------:R-:W-:Y:S08]  /*0000*/  LDC R1, c[0x0][0x37c] ;  /* 0x0000df00ff017b82 */ /* 0x000ff00000000800 */
[----:B------:R-:W0:Y:S01]  /*0010*/  LDC.64 R12, c[0x0][0x388] ;  /* 0x0000e200ff0c7b82 */ /* 0x000e220000000a00 */
[----:B------:R-:W1:Y:S01]  /*0020*/  LDCU.64 UR4, c[0x0][0x380] ;  /* 0x00007000ff0477ac */ /* 0x000e620008000a00 */
[----:B------:R-:W2:Y:S06]  /*0030*/  LDCU.64 UR8, c[0x0][0x358] ;  /* 0x00006b00ff0877ac */ /* 0x000eac0008000a00 */
[----:B------:R-:W0:Y:S01]  /*0040*/  LDC.64 R6, c[0x0][0x390] ;  /* 0x0000e400ff067b82 */ /* 0x000e220000000a00 */
[----:B------:R-:W3:Y:S01]  /*0050*/  S2R R5, SR_TID.X ;  /* 0x0000000000057919 */ /* 0x000ee20000002100 */
[----:B------:R-:W4:Y:S01]  /*0060*/  LDCU UR7, c[0x0][0x394] ;  /* 0x00007280ff0777ac */ /* 0x000f220008000800 */
[----:B-1----:R-:W-:-:S02]  /*0070*/  IMAD.U32 R2, RZ, RZ, UR4 ;  /* 0x00000004ff027e24 */ /* 0x002fc4000f8e00ff */
[----:B------:R-:W-:Y:S02]  /*0080*/  IMAD.U32 R3, RZ, RZ, UR5 ;  /* 0x00000005ff037e24 */ /* 0x000fe4000f8e00ff */
[----:B0-----:R-:W-:-:S04]  /*0090*/  IMAD R9, R6, R13, R7 ;  /* 0x0000000d06097224 */ /* 0x001fc800078e0207 */
[----:B------:R-:W-:-:S05]  /*00a0*/  IMAD.WIDE R8, R9, 0x4, R2 ;  /* 0x0000000409087825 */ /* 0x000fca00078e0202 */
[----:B--2---:R0:W5:Y:S01]  /*00b0*/  LDG.E R4, desc[UR8][R8.64] ;  /* 0x0000000808047981 */ /* 0x004162000c1e1900 */
[----:B------:R-:W-:Y:S01]  /*00c0*/  IMAD R11, R13, R12, RZ ;  /* 0x0000000c0d0b7224 */ /* 0x000fe200078e02ff */
[C---:B---3--:R-:W-:Y:S01]  /*00d0*/  ISETP.NE.AND P0, PT, R5.reuse, R6, PT ;  /* 0x000000060500720c */ /* 0x048fe20003f05270 */
[----:B------:R-:W1:Y:S01]  /*00e0*/  LDCU UR5, c[0x0][0x390] ;  /* 0x00007200ff0577ac */ /* 0x000e620008000800 */
[----:B------:R-:W2:Y:S01]  /*00f0*/  S2R R10, SR_TID.Y ;  /* 0x00000000000a7919 */ /* 0x000ea20000002200 */
[----:B------:R-:W-:Y:S01]  /*0100*/  BSSY.RECONVERGENT B0, `(.L_x_16) ;  /* 0x00000de000007945 */ /* 0x000fe20003800200 */
[----:B--2---:R-:W-:Y:S01]  /*0110*/  IMAD R0, R5, R10, RZ ;  /* 0x0000000a05007224 */ /* 0x004fe200078e02ff */
[----:B-1----:R-:W-:-:S04]  /*0120*/  MOV R5, UR5 ;  /* 0x0000000500057c02 */ /* 0x002fc80008000f00 */
[----:B------:R-:W-:-:S13]  /*0130*/  ISETP.GE.OR P0, PT, R0, R11, P0 ;  /* 0x0000000b0000720c */ /* 0x000fda0000706670 */
[----:B0---4-:R-:W-:Y:S05]  /*0140*/  @P0 BRA `(.L_x_17) ;  /* 0x0000000400940947 */ /* 0x011fea0003800000 */
[----:B------:R-:W0:Y:S01]  /*0150*/  LDCU UR4, c[0x0][0x394] ;  /* 0x00007280ff0477ac */ /* 0x000e220008000800 */
[----:B------:R-:W-:Y:S01]  /*0160*/  ISETP.GE.AND P0, PT, R7, 0x1, PT ;  /* 0x000000010700780c */ /* 0x000fe20003f06270 */
[----:B0-----:R-:W-:Y:S01]  /*0170*/  IMAD.U32 R5, RZ, RZ, UR4 ;  /* 0x00000004ff057e24 */ /* 0x001fe2000f8e00ff */
[----:B------:R-:W-:-:S11]  /*0180*/  MOV R0, UR4 ;  /* 0x0000000400007c02 */ /* 0x000fd60008000f00 */
[----:B------:R-:W-:Y:S05]  /*0190*/  @!P0 BRA `(.L_x_18) ;  /* 0x0000000000388947 */ /* 0x000fea0003800000 */
[----:B------:R-:W-:Y:S01]  /*01a0*/  IMAD R8, R6, R13, -0x1 ;  /* 0xffffffff06087424 */ /* 0x000fe200078e020d */
[----:B------:R-:W0:Y:S01]  /*01b0*/  LDCU.64 UR10, c[0x0][0x380] ;  /* 0x00007000ff0a77ac */ /* 0x000e220008000a00 */
[----:B------:R-:W-:-:S07]  /*01c0*/  IMAD.U32 R0, RZ, RZ, UR4 ;  /* 0x00000004ff007e24 */ /* 0x000fce000f8e00ff */
.L_x_19:
[----:B------:R-:W-:Y:S01]  /*01d0*/  IADD3 R7, PT, PT, R8, R0, RZ ;  /* 0x0000000008077210 */ /* 0x000fe20007ffe0ff */
[----:B0-----:R-:W-:Y:S01]  /*01e0*/  IMAD.U32 R2, RZ, RZ, UR10 ;  /* 0x0000000aff027e24 */ /* 0x001fe2000f8e00ff */
[----:B------:R-:W-:-:S03]  /*01f0*/  MOV R3, UR11 ;  /* 0x0000000b00037c02 */ /* 0x000fc60008000f00 */
[----:B------:R-:W-:-:S06]  /*0200*/  IMAD.WIDE R6, R7, 0x4, R2 ;  /* 0x0000000407067825 */ /* 0x000fcc00078e0202 */
[----:B------:R-:W2:Y:S02]  /*0210*/  LDG.E R7, desc[UR8][R6.64] ;  /* 0x0000000806077981 */ /* 0x000ea4000c1e1900 */
[----:B--2--5:R-:W-:-:S13]  /*0220*/  ISETP.NE.AND P0, PT, R7, R4, PT ;  /* 0x000000040700720c */ /* 0x024fda0003f05270 */
[----:B------:R-:W-:Y:S05]  /*0230*/  @P0 BRA `(.L_x_18) ;  /* 0x0000000000100947 */ /* 0x000fea0003800000 */
[C---:B------:R-:W-:Y:S01]  /*0240*/  ISETP.GT.U32.AND P0, PT, R0.reuse, 0x1, PT ;  /* 0x000000010000780c */ /* 0x040fe20003f04070 */
[----:B------:R-:W-:-:S12]  /*0250*/  VIADD R0, R0, 0xffffffff ;  /* 0xffffffff00007836 */ /* 0x000fd80000000000 */
[----:B------:R-:W-:Y:S05]  /*0260*/  @P0 BRA `(.L_x_19) ;  /* 0xfffffffc00d80947 */ /* 0x000fea000383ffff */
[----:B------:R-:W-:-:S07]  /*0270*/  HFMA2 R0, -RZ, RZ, 0, 0 ;  /* 0x00000000ff007431 */ /* 0x000fce00000001ff */
.L_x_18:
[----:B------:R-:W0:Y:S01]  /*0280*/  LDC R9, c[0x0][0x38c] ;  /* 0x0000e300ff097b82 */ /* 0x000e220000000800 */
[----:B------:R-:W1:Y:S01]  /*0290*/  LDCU UR4, c[0x0][0x394] ;  /* 0x00007280ff0477ac */ /* 0x000e620008000800 */
[----:B0-----:R-:W-:-:S05]  /*02a0*/  VIADD R8, R9, 0xffffffff ;  /* 0xffffffff09087836 */ /* 0x001fca0000000000 */
[----:B-1----:R-:W-:-:S13]  /*02b0*/  ISETP.GT.AND P0, PT, R8, UR4, PT ;  /* 0x0000000408007c0c */ /* 0x002fda000bf04270 */
[----:B------:R-:W-:Y:S05]  /*02c0*/  @!P0 BRA `(.L_x_20) ;  /* 0x00000000003c8947 */ /* 0x000fea0003800000 */
[----:B------:R-:W0:Y:S01]  /*02d0*/  LDC R2, c[0x0][0x390] ;  /* 0x0000e400ff027b82 */ /* 0x000e220000000800 */
[----:B------:R-:W1:Y:S07]  /*02e0*/  LDCU.64 UR10, c[0x0][0x380] ;  /* 0x00007000ff0a77ac */ /* 0x000e6e0008000a00 */
[----:B------:R-:W2:Y:S01]  /*02f0*/  LDC R5, c[0x0][0x394] ;  /* 0x0000e500ff057b82 */ /* 0x000ea20000000800 */
[----:B01----:R-:W-:-:S07]  /*0300*/  IMAD R9, R2, R9, 0x1 ;  /* 0x0000000102097424 */ /* 0x003fce00078e0209 */
.L_x_21:
[----:B--2---:R-:W-:Y:S01]  /*0310*/  IADD3 R7, PT, PT, R9, R5, RZ ;  /* 0x0000000509077210 */ /* 0x004fe20007ffe0ff */
[----:B------:R-:W-:Y:S01]  /*0320*/  IMAD.U32 R2, RZ, RZ, UR10 ;  /* 0x0000000aff027e24 */ /* 0x000fe2000f8e00ff */
[----:B------:R-:W-:-:S03]  /*0330*/  MOV R3, UR11 ;  /* 0x0000000b00037c02 */ /* 0x000fc60008000f00 */
[----:B------:R-:W-:-:S06]  /*0340*/  IMAD.WIDE R6, R7, 0x4, R2 ;  /* 0x0000000407067825 */ /* 0x000fcc00078e0202 */
[----:B------:R-:W2:Y:S02]  /*0350*/  LDG.E R7, desc[UR8][R6.64] ;  /* 0x0000000806077981 */ /* 0x000ea4000c1e1900 */
[----:B--2--5:R-:W-:-:S13]  /*0360*/  ISETP.NE.AND P0, PT, R7, R4, PT ;  /* 0x000000040700720c */ /* 0x024fda0003f05270 */
[----:B------:R-:W-:Y:S05]  /*0370*/  @P0 BRA `(.L_x_20) ;  /* 0x0000000000100947 */ /* 0x000fea0003800000 */
[----:B------:R-:W-:-:S05]  /*0380*/  VIADD R5, R5, 0x1 ;  /* 0x0000000105057836 */ /* 0x000fca0000000000 */
[----:B------:R-:W-:-:S13]  /*0390*/  ISETP.NE.AND P0, PT, R5, R8, PT ;  /* 0x000000080500720c */ /* 0x000fda0003f05270 */
[----:B------:R-:W-:Y:S05]  /*03a0*/  @P0 BRA `(.L_x_21) ;  /* 0xfffffffc00d80947 */ /* 0x000fea000383ffff */
[----:B------:R-:W-:-:S07]  /*03b0*/  MOV R5, R8 ;  /* 0x0000000800057202 */ /* 0x000fce0000000f00 */
.L_x_20:
[----:B------:R-:W-:-:S13]  /*03c0*/  ISETP.GT.AND P0, PT, R5, R0, PT ;  /* 0x000000000500720c */ /* 0x000fda0003f04270 */
[----:B------:R-:W-:Y:S05]  /*03d0*/  @!P0 BRA `(.L_x_22) ;  /* 0x0000000800c08947 */ /* 0x000fea0003800000 */
[----:B------:R-:W-:-:S05]  /*03e0*/  IMAD.IADD R5, R5, 0x1, -R0 ;  /* 0x0000000105057824 */ /* 0x000fca00078e0a00 */
[C---:B------:R-:W-:Y:S02]  /*03f0*/  ISETP.GE.U32.AND P1, PT, R5.reuse, 0x7, PT ;  /* 0x000000070500780c */ /* 0x040fe40003f26070 */
[----:B------:R-:W-:-:S04]  /*0400*/  IADD3 R8, PT, PT, R5, 0x1, RZ ;  /* 0x0000000105087810 */ /* 0x000fc80007ffe0ff */
[----:B------:R-:W-:-:S04]  /*0410*/  LOP3.LUT R9, R8, 0x7, RZ, 0xc0, !PT ;  /* 0x0000000708097812 */ /* 0x000fc800078ec0ff */
[----:B------:R-:W-:-:S03]  /*0420*/  ISETP.NE.AND P0, PT, R9, RZ, PT ;  /* 0x000000ff0900720c */ /* 0x000fc60003f05270 */
[----:B------:R-:W-:Y:S10]  /*0430*/  @!P1 BRA `(.L_x_23) ;  /* 0x0000000000589947 */ /* 0x000ff40003800000 */
[----:B------:R-:W0:Y:S01]  /*0440*/  LDC R7, c[0x0][0x38c] ;  /* 0x0000e300ff077b82 */ /* 0x000e220000000800 */
[----:B------:R-:W0:Y:S01]  /*0450*/  LDCU UR4, c[0x0][0x390] ;  /* 0x00007200ff0477ac */ /* 0x000e220008000800 */
[----:B------:R-:W-:Y:S01]  /*0460*/  LOP3.LUT R2, R8, 0xfffffff8, RZ, 0xc0, !PT ;  /* 0xfffffff808027812 */ /* 0x000fe200078ec0ff */
[----:B------:R-:W1:Y:S04]  /*0470*/  LDCU.64 UR10, c[0x0][0x380] ;  /* 0x00007000ff0a77ac */ /* 0x000e680008000a00 */
[----:B------:R-:W-:Y:S02]  /*0480*/  IMAD.MOV R6, RZ, RZ, -R2 ;  /* 0x000000ffff067224 */ /* 0x000fe400078e0a02 */
[----:B01----:R-:W-:-:S07]  /*0490*/  IMAD R7, R7, UR4, R0 ;  /* 0x0000000407077c24 */ /* 0x003fce000f8e0200 */
.L_x_24:
[----:B------:R-:W-:Y:S01]  /*04a0*/  MOV R2, UR10 ;  /* 0x0000000a00027c02 */ /* 0x000fe20008000f00 */
[----:B------:R-:W-:Y:S01]  /*04b0*/  IMAD.U32 R3, RZ, RZ, UR11 ;  /* 0x0000000bff037e24 */ /* 0x000fe2000f8e00ff */
[----:B------:R-:W-:Y:S01]  /*04c0*/  IADD3 R6, PT, PT, R6, 0x8, RZ ;  /* 0x0000000806067810 */ /* 0x000fe20007ffe0ff */
[----:B------:R-:W-:Y:S02]  /*04d0*/  VIADD R0, R0, 0x8 ;  /* 0x0000000800007836 */ /* 0x000fe40000000000 */
[C---:B0----5:R-:W-:Y:S01]  /*04e0*/  IMAD.WIDE R4, R7.reuse, 0x4, R2 ;  /* 0x0000000407047825 */ /* 0x061fe200078e0202 */
[----:B------:R-:W-:Y:S02]  /*04f0*/  ISETP.NE.AND P1, PT, R6, RZ, PT ;  /* 0x000000ff0600720c */ /* 0x000fe40003f25270 */
[----:B------:R-:W-:Y:S02]  /*0500*/  IADD3 R7, PT, PT, R7, 0x8, RZ ;  /* 0x0000000807077810 */ /* 0x000fe40007ffe0ff */
[----:B------:R0:W-:Y:S04]  /*0510*/  STG.E desc[UR8][R4.64], RZ ;  /* 0x000000ff04007986 */ /* 0x0001e8000c101908 */
[----:B------:R0:W-:Y:S04]  /*0520*/  STG.E desc[UR8][R4.64+0x4], RZ ;  /* 0x000004ff04007986 */ /* 0x0001e8000c101908 */
[----:B------:R0:W-:Y:S04]  /*0530*/  STG.E desc[UR8][R4.64+0x8], RZ ;  /* 0x000008ff04007986 */ /* 0x0001e8000c101908 */
[----:B------:R0:W-:Y:S04]  /*0540*/  STG.E desc[UR8][R4.64+0xc], RZ ;  /* 0x00000cff04007986 */ /* 0x0001e8000c101908 */
[----:B------:R0:W-:Y:S04]  /*0550*/  STG.E desc[UR8][R4.64+0x10], RZ ;  /* 0x000010ff04007986 */ /* 0x0001e8000c101908 */
[----:B------:R0:W-:Y:S04]  /*0560*/  STG.E desc[UR8][R4.64+0x14], RZ ;  /* 0x000014ff04007986 */ /* 0x0001e8000c101908 */
[----:B------:R0:W-:Y:S04]  /*0570*/  STG.E desc[UR8][R4.64+0x18], RZ ;  /* 0x000018ff04007986 */ /* 0x0001e8000c101908 */
[----:B------:R0:W-:Y:S01]  /*0580*/  STG.E desc[UR8][R4.64+0x1c], RZ ;  /* 0x00001cff04007986 */ /* 0x0001e2000c101908 */
[----:B------:R-:W-:Y:S05]  /*0590*/  @P1 BRA `(.L_x_24) ;  /* 0xfffffffc00c01947 */ /* 0x000fea000383ffff */
.L_x_23:
[----:B------:R-:W-:Y:S05]  /*05a0*/  @!P0 BRA `(.L_x_22) ;  /* 0x00000008004c8947 */ /* 0x000fea0003800000 */
[----:B------:R-:W-:Y:S02]  /*05b0*/  ISETP.GE.U32.AND P0, PT, R9, 0x4, PT ;  /* 0x000000040900780c */ /* 0x000fe40003f06070 */
[----:B------:R-:W-:-:S04]  /*05c0*/  LOP3.LUT R6, R8, 0x3, RZ, 0xc0, !PT ;  /* 0x0000000308067812 */ /* 0x000fc800078ec0ff */
[----:B------:R-:W-:-:S07]  /*05d0*/  ISETP.NE.AND P1, PT, R6, RZ, PT ;  /* 0x000000ff0600720c */ /* 0x000fce0003f25270 */
[----:B------:R-:W-:Y:S06]  /*05e0*/  @!P0 BRA `(.L_x_25) ;  /* 0x0000000000248947 */ /* 0x000fec0003800000 */
[----:B0-----:R-:W0:Y:S01]  /*05f0*/  LDC R5, c[0x0][0x38c] ;  /* 0x0000e300ff057b82 */ /* 0x001e220000000800 */
[----:B------:R-:W0:Y:S02]  /*0600*/  LDCU UR4, c[0x0][0x390] ;  /* 0x00007200ff0477ac */ /* 0x000e240008000800 */
[----:B0-----:R-:W-:Y:S02]  /*0610*/  IMAD R5, R5, UR4, R0 ;  /* 0x0000000405057c24 */ /* 0x001fe4000f8e0200 */
[----:B------:R-:W-:Y:S02]  /*0620*/  VIADD R0, R0, 0x4 ;  /* 0x0000000400007836 */ /* 0x000fe40000000000 */
[----:B-----5:R-:W-:-:S05]  /*0630*/  IMAD.WIDE R4, R5, 0x4, R2 ;  /* 0x0000000405047825 */ /* 0x020fca00078e0202 */
[----:B------:R1:W-:Y:S04]  /*0640*/  STG.E desc[UR8][R4.64], RZ ;  /* 0x000000ff04007986 */ /* 0x0003e8000c101908 */
[----:B------:R1:W-:Y:S04]  /*0650*/  STG.E desc[UR8][R4.64+0x4], RZ ;  /* 0x000004ff04007986 */ /* 0x0003e8000c101908 */
[----:B------:R1:W-:Y:S04]  /*0660*/  STG.E desc[UR8][R4.64+0x8], RZ ;  /* 0x000008ff04007986 */ /* 0x0003e8000c101908 */
[----:B------:R1:W-:Y:S02]  /*0670*/  STG.E desc[UR8][R4.64+0xc], RZ ;  /* 0x00000cff04007986 */ /* 0x0003e4000c101908 */
.L_x_25:
[----:B------:R-:W-:Y:S05]  /*0680*/  @!P1 BRA `(.L_x_22) ;  /* 0x0000000800149947 */ /* 0x000fea0003800000 */
[----:B------:R-:W-:Y:S02]  /*0690*/  ISETP.NE.AND P0, PT, R6, 0x1, PT ;  /* 0x000000010600780c */ /* 0x000fe40003f05270 */
[----:B------:R-:W-:-:S04]  /*06a0*/  LOP3.LUT R6, R8, 0x1, RZ, 0xc0, !PT ;  /* 0x0000000108067812 */ /* 0x000fc800078ec0ff */
[----:B------:R-:W-:-:S07]  /*06b0*/  ISETP.NE.U32.AND P1, PT, R6, 0x1, PT ;  /* 0x000000010600780c */ /* 0x000fce0003f25070 */
[----:B01----:R-:W0:Y:S08]  /*06c0*/  @P0 LDC R5, c[0x0][0x390] ;  /* 0x0000e400ff050b82 */ /* 0x003e300000000800 */
[----:B-----5:R-:W0:Y:S02]  /*06d0*/  @P0 LDC R4, c[0x0][0x38c] ;  /* 0x0000e300ff040b82 */ /* 0x020e240000000800 */
[----:B0-----:R-:W-:Y:S01]  /*06e0*/  @P0 IMAD R5, R5, R4, R0 ;  /* 0x0000000405050224 */ /* 0x001fe200078e0200 */
[----:B------:R-:W-:-:S03]  /*06f0*/  @P0 IADD3 R0, PT, PT, R0, 0x2, RZ ;  /* 0x0000000200000810 */ /* 0x000fc60007ffe0ff */
[----:B------:R-:W-:-:S05]  /*0700*/  @P0 IMAD.WIDE R4, R5, 0x4, R2 ;  /* 0x0000000405040825 */ /* 0x000fca00078e0202 */
[----:B------:R2:W-:Y:S04]  /*0710*/  @P0 STG.E desc[UR8][R4.64], RZ ;  /* 0x000000ff04000986 */ /* 0x0005e8000c101908 */
[----:B------:R2:W-:Y:S01]  /*0720*/  @P0 STG.E desc[UR8][R4.64+0x4], RZ ;  /* 0x000004ff04000986 */ /* 0x0005e2000c101908 */
[----:B------:R-:W-:Y:S05]  /*0730*/  @P1 BRA `(.L_x_22) ;  /* 0x0000000400e81947 */ /* 0x000fea0003800000 */
[----:B--2---:R-:W0:Y:S01]  /*0740*/  LDC R5, c[0x0][0x38c] ;  /* 0x0000e300ff057b82 */ /* 0x004e220000000800 */
[----:B------:R-:W0:Y:S02]  /*0750*/  LDCU UR4, c[0x0][0x390] ;  /* 0x00007200ff0477ac */ /* 0x000e240008000800 */
[----:B0-----:R-:W-:-:S04]  /*0760*/  IMAD R5, R5, UR4, R0 ;  /* 0x0000000405057c24 */ /* 0x001fc8000f8e0200 */
[----:B------:R-:W-:-:S05]  /*0770*/  IMAD.WIDE R2, R5, 0x4, R2 ;  /* 0x0000000405027825 */ /* 0x000fca00078e0202 */
[----:B------:R3:W-:Y:S01]  /*0780*/  STG.E desc[UR8][R2.64], RZ ;  /* 0x000000ff02007986 */ /* 0x0007e2000c101908 */
[----:B------:R-:W-:Y:S05]  /*0790*/  BRA `(.L_x_22) ;  /* 0x0000000400d07947 */ /* 0x000fea0003800000 */
.L_x_17:
[----:B------:R-:W-:-:S04]  /*07a0*/  ISETP.NE.AND P0, PT, R10, R7, PT ;  /* 0x000000070a00720c */ /* 0x000fc80003f05270 */
[----:B------:R-:W-:-:S13]  /*07b0*/  ISETP.GE.OR P0, PT, R0, R11, P0 ;  /* 0x0000000b0000720c */ /* 0x000fda0000706670 */
[----:B------:R-:W-:Y:S05]  /*07c0*/  @P0 BRA `(.L_x_22) ;  /* 0x0000000400c40947 */ /* 0x000fea0003800000 */
[----:B------:R-:W0:Y:S01]  /*07d0*/  LDC R7, c[0x0][0x38c] ;  /* 0x0000e300ff077b82 */ /* 0x000e220000000800 */
[----:B------:R-:W-:Y:S01]  /*07e0*/  VIMNMX R0, PT, PT, RZ, R6, PT ;  /* 0x00000006ff007248 */ /* 0x000fe20003fe0100 */
[----:B------:R-:W-:-:S06]  /*07f0*/  UMOV UR4, UR5 ;  /* 0x0000000500047c82 */ /* 0x000fcc0008000000 */
[----:B------:R-:W1:Y:S08]  /*0800*/  LDC R10, c[0x0][0x394] ;  /* 0x0000e500ff0a7b82 */ /* 0x000e700000000800 */
[----:B------:R-:W2:Y:S02]  /*0810*/  LDC.64 R8, c[0x0][0x380] ;  /* 0x0000e000ff087b82 */ /* 0x000ea40000000a00 */
.L_x_27:
[----:B------:R-:W-:Y:S02]  /*0820*/  UISETP.GE.AND UP0, UPT, UR4, 0x1, UPT ;  /* 0x000000010400788c */ /* 0x000fe4000bf06270 */
[----:B------:R-:W-:-:S07]  /*0830*/  UMOV UR6, UR4 ;  /* 0x0000000400067c82 */ /* 0x000fce0008000000 */
[----:B------:R-:W-:Y:S05]  /*0840*/  BRA.U !UP0, `(.L_x_26) ;  /* 0x00000001081c7547 */ /* 0x000fea000b800000 */
[----:B------:R-:W-:-:S06]  /*0850*/  UIADD3 UR4, UPT, UPT, UR4, -0x1, URZ ;  /* 0xffffffff04047890 */ /* 0x000fcc000fffe0ff */
[----:B01----:R-:W-:-:S04]  /*0860*/  IMAD R3, R7, UR4, R10 ;  /* 0x0000000407037c24 */ /* 0x003fc8000f8e020a */
[----:B--2---:R-:W-:-:S06]  /*0870*/  IMAD.WIDE R2, R3, 0x4, R8 ;  /* 0x0000000403027825 */ /* 0x004fcc00078e0208 */
[----:B------:R-:W2:Y:S02]  /*0880*/  LDG.E R3, desc[UR8][R2.64] ;  /* 0x0000000802037981 */ /* 0x000ea4000c1e1900 */
[----:B--2--5:R-:W-:-:S13]  /*0890*/  ISETP.NE.AND P0, PT, R3, R4, PT ;  /* 0x000000040300720c */ /* 0x024fda0003f05270 */
[----:B------:R-:W-:Y:S05]  /*08a0*/  @!P0 BRA `(.L_x_27) ;  /* 0xfffffffc00dc8947 */ /* 0x000fea000383ffff */
[----:B------:R-:W-:-:S07]  /*08b0*/  IMAD.U32 R0, RZ, RZ, UR6 ;  /* 0x00000006ff007e24 */ /* 0x000fce000f8e00ff */
.L_x_26:
[----:B--2---:R-:W2:Y:S01]  /*08c0*/  LDC R8, c[0x0][0x388] ;  /* 0x0000e200ff087b82 */ /* 0x004ea20000000800 */
[----:B------:R-:W-:Y:S07]  /*08d0*/  BSSY.RECONVERGENT B1, `(.L_x_28) ;  /* 0x0000010000017945 */ /* 0x000fee0003800200 */
[----:B0-----:R-:W2:Y:S08]  /*08e0*/  LDC R7, c[0x0][0x390] ;  /* 0x0000e400ff077b82 */ /* 0x001eb00000000800 */
[----:B-1----:R-:W0:Y:S08]  /*08f0*/  LDC R10, c[0x0][0x38c] ;  /* 0x0000e300ff0a7b82 */ /* 0x002e300000000800 */
[----:B------:R-:W1:Y:S01]  /*0900*/  LDC.64 R2, c[0x0][0x380] ;  /* 0x0000e000ff027b82 */ /* 0x000e620000000a00 */
[----:B--2---:R-:W-:-:S07]  /*0910*/  VIADDMNMX R8, R8, 0xffffffff, R7, !PT ;  /* 0xffffffff08087846 */ /* 0x004fce0007800107 */
.L_x_30:
[----:B------:R-:W-:Y:S02]  /*0920*/  ISETP.NE.AND P0, PT, R5, R8, PT ;  /* 0x000000080500720c */ /* 0x000fe40003f05270 */
[----:B------:R-:W-:-:S11]  /*0930*/  MOV R9, R5 ;  /* 0x0000000500097202 */ /* 0x000fd60000000f00 */
[----:B------:R-:W-:Y:S05]  /*0940*/  @!P0 BRA `(.L_x_29) ;  /* 0x0000000000208947 */ /* 0x000fea0003800000 */
[----:B0-----:R-:W-:-:S04]  /*0950*/  IMAD R6, R5, R10, R10 ;  /* 0x0000000a05067224 */ /* 0x001fc800078e020a */
[----:B------:R-:W-:-:S04]  /*0960*/  VIADD R7, R6, UR7 ;  /* 0x0000000706077c36 */ /* 0x000fc80008000000 */
[----:B-1----:R-:W-:-:S06]  /*0970*/  IMAD.WIDE R6, R7, 0x4, R2 ;  /* 0x0000000407067825 */ /* 0x002fcc00078e0202 */
[----:B------:R-:W2:Y:S01]  /*0980*/  LDG.E R7, desc[UR8][R6.64] ;  /* 0x0000000806077981 */ /* 0x000ea2000c1e1900 */
[----:B------:R-:W-:Y:S02]  /*0990*/  IADD3 R5, PT, PT, R5, 0x1, RZ ;  /* 0x0000000105057810 */ /* 0x000fe40007ffe0ff */
[----:B--2--5:R-:W-:-:S13]  /*09a0*/  ISETP.NE.AND P0, PT, R7, R4, PT ;  /* 0x000000040700720c */ /* 0x024fda0003f05270 */
[----:B------:R-:W-:Y:S05]  /*09b0*/  @!P0 BRA `(.L_x_30) ;  /* 0xfffffffc00d88947 */ /* 0x000fea000383ffff */
[----:B------:R-:W-:-:S07]  /*09c0*/  IMAD.MOV.U32 R8, RZ, RZ, R9 ;  /* 0x000000ffff087224 */ /* 0x000fce00078e0009 */
.L_x_29:
[----:B------:R-:W-:Y:S05]  /*09d0*/  BSYNC.RECONVERGENT B1 ;  /* 0x0000000000017941 */ /* 0x000fea0003800200 */
.L_x_28:
[----:B------:R-:W-:-:S13]  /*09e0*/  ISETP.GT.AND P0, PT, R8, R0, PT ;  /* 0x000000000800720c */ /* 0x000fda0003f04270 */
[----:B------:R-:W-:Y:S05]  /*09f0*/  @!P0 BRA `(.L_x_22) ;  /* 0x0000000400388947 */ /* 0x000fea0003800000 */
[----:B------:R-:W-:Y:S01]  /*0a00*/  IADD3 R8, PT, PT, -R0, R8, RZ ;  /* 0x0000000800087210 */ /* 0x000fe20007ffe1ff */
[----:B------:R-:W-:Y:S03]  /*0a10*/  BSSY.RECONVERGENT B1, `(.L_x_31) ;  /* 0x0000022000017945 */ /* 0x000fe60003800200 */
[C---:B------:R-:W-:Y:S01]  /*0a20*/  ISETP.GE.U32.AND P1, PT, R8.reuse, 0x7, PT ;  /* 0x000000070800780c */ /* 0x040fe20003f26070 */
[----:B-1----:R-:W-:-:S05]  /*0a30*/  VIADD R2, R8, 0x1 ;  /* 0x0000000108027836 */ /* 0x002fca0000000000 */
[----:B------:R-:W-:-:S04]  /*0a40*/  LOP3.LUT R24, R2, 0x7, RZ, 0xc0, !PT ;  /* 0x0000000702187812 */ /* 0x000fc800078ec0ff */
[----:B------:R-:W-:-:S03]  /*0a50*/  ISETP.NE.AND P0, PT, R24, RZ, PT ;  /* 0x000000ff1800720c */ /* 0x000fc60003f05270 */
[----:B------:R-:W-:Y:S10]  /*0a60*/  @!P1 BRA `(.L_x_32) ;  /* 0x0000000000709947 */ /* 0x000ff40003800000 */
[----:B------:R-:W1:Y:S01]  /*0a70*/  LDC R7, c[0x0][0x394] ;  /* 0x0000e500ff077b82 */ /* 0x000e620000000800 */
[----:B------:R-:W1:Y:S01]  /*0a80*/  LDCU UR4, c[0x0][0x38c] ;  /* 0x00007180ff0477ac */ /* 0x000e620008000800 */
[----:B------:R-:W-:-:S04]  /*0a90*/  LOP3.LUT R3, R2, 0xfffffff8, RZ, 0xc0, !PT ;  /* 0xfffffff802037812 */ /* 0x000fc800078ec0ff */
[----:B------:R-:W-:Y:S02]  /*0aa0*/  IADD3 R22, PT, PT, -R3, RZ, RZ ;  /* 0x000000ff03167210 */ /* 0x000fe40007ffe1ff */
[----:B------:R-:W2:Y:S08]  /*0ab0*/  LDC R23, c[0x0][0x38c] ;  /* 0x0000e300ff177b82 */ /* 0x000eb00000000800 */
[----:B-----5:R-:W3:Y:S01]  /*0ac0*/  LDC.64 R4, c[0x0][0x380] ;  /* 0x0000e000ff047b82 */ /* 0x020ee20000000a00 */
[----:B-1----:R-:W-:-:S07]  /*0ad0*/  IMAD R3, R0, UR4, R7 ;  /* 0x0000000400037c24 */ /* 0x002fce000f8e0207 */
.L_x_33:
[----:B-1-3--:R-:W-:Y:S01]  /*0ae0*/  IMAD.WIDE R14, R3, 0x4, R4 ;  /* 0x00000004030e7825 */ /* 0x00afe200078e0204 */
[----:B------:R-:W-:-:S03]  /*0af0*/  IADD3 R0, PT, PT, R0, 0x8, RZ ;  /* 0x0000000800007810 */ /* 0x000fc60007ffe0ff */
[----:B------:R-:W-:Y:S01]  /*0b00*/  VIADD R22, R22, 0x8 ;  /* 0x0000000816167836 */ /* 0x000fe20000000000 */
[----:B------:R1:W-:Y:S01]  /*0b10*/  STG.E desc[UR8][R14.64], RZ ;  /* 0x000000ff0e007986 */ /* 0x0003e2000c101908 */
[----:B--2---:R-:W-:-:S03]  /*0b20*/  IMAD.WIDE R16, R23, 0x4, R14 ;  /* 0x0000000417107825 */ /* 0x004fc600078e020e */
[----:B------:R-:W-:Y:S01]  /*0b30*/  ISETP.NE.AND P1, PT, R22, RZ, PT ;  /* 0x000000ff1600720c */ /* 0x000fe20003f25270 */
[C---:B------:R-:W-:Y:S01]  /*0b40*/  IMAD R3, R23.reuse, 0x8, R3 ;  /* 0x0000000817037824 */ /* 0x040fe200078e0203 */
[----:B------:R1:W-:Y:S01]  /*0b50*/  STG.E desc[UR8][R16.64], RZ ;  /* 0x000000ff10007986 */ /* 0x0003e2000c101908 */
[----:B------:R-:W-:-:S05]  /*0b60*/  IMAD.WIDE R18, R23, 0x4, R16 ;  /* 0x0000000417127825 */ /* 0x000fca00078e0210 */
[----:B------:R1:W-:Y:S01]  /*0b70*/  STG.E desc[UR8][R18.64], RZ ;  /* 0x000000ff12007986 */ /* 0x0003e2000c101908 */
[----:B------:R-:W-:-:S05]  /*0b80*/  IMAD.WIDE R6, R23, 0x4, R18 ;  /* 0x0000000417067825 */ /* 0x000fca00078e0212 */
[----:B------:R1:W-:Y:S01]  /*0b90*/  STG.E desc[UR8][R6.64], RZ ;  /* 0x000000ff06007986 */ /* 0x0003e2000c101908 */
[----:B------:R-:W-:-:S05]  /*0ba0*/  IMAD.WIDE R8, R23, 0x4, R6 ;  /* 0x0000000417087825 */ /* 0x000fca00078e0206 */
[----:B------:R1:W-:Y:S01]  /*0bb0*/  STG.E desc[UR8][R8.64], RZ ;  /* 0x000000ff08007986 */ /* 0x0003e2000c101908 */
[----:B0-----:R-:W-:-:S05]  /*0bc0*/  IMAD.WIDE R10, R23, 0x4, R8 ;  /* 0x00000004170a7825 */ /* 0x001fca00078e0208 */
[----:B------:R1:W-:Y:S01]  /*0bd0*/  STG.E desc[UR8][R10.64], RZ ;  /* 0x000000ff0a007986 */ /* 0x0003e2000c101908 */
[----:B------:R-:W-:-:S05]  /*0be0*/  IMAD.WIDE R12, R23, 0x4, R10 ;  /* 0x00000004170c7825 */ /* 0x000fca00078e020a */
[----:B------:R1:W-:Y:S01]  /*0bf0*/  STG.E desc[UR8][R12.64], RZ ;  /* 0x000000ff0c007986 */ /* 0x0003e2000c101908 */
[----:B------:R-:W-:-:S05]  /*0c00*/  IMAD.WIDE R20, R23, 0x4, R12 ;  /* 0x0000000417147825 */ /* 0x000fca00078e020c */
[----:B------:R1:W-:Y:S01]  /*0c10*/  STG.E desc[UR8][R20.64], RZ ;  /* 0x000000ff14007986 */ /* 0x0003e2000c101908 */
[----:B------:R-:W-:Y:S05]  /*0c20*/  @P1 BRA `(.L_x_33) ;  /* 0xfffffffc00ac1947 */ /* 0x000fea000383ffff */
.L_x_32:
[----:B------:R-:W-:Y:S05]  /*0c30*/  BSYNC.RECONVERGENT B1 ;  /* 0x0000000000017941 */ /* 0x000fea0003800200 */
.L_x_31:
[----:B------:R-:W-:Y:S05]  /*0c40*/  @!P0 BRA `(.L_x_22) ;  /* 0x0000000000a48947 */ /* 0x000fea0003800000 */
[----:B------:R-:W-:Y:S01]  /*0c50*/  ISETP.GE.U32.AND P0, PT, R24, 0x4, PT ;  /* 0x000000041800780c */ /* 0x000fe20003f06070 */
[----:B------:R-:W-:Y:S01]  /*0c60*/  BSSY.RECONVERGENT B1, `(.L_x_34) ;  /* 0x0000011000017945 */ /* 0x000fe20003800200 */
[----:B-1----:R-:W-:-:S04]  /*0c70*/  LOP3.LUT R12, R2, 0x3, RZ, 0xc0, !PT ;  /* 0x00000003020c7812 */ /* 0x002fc800078ec0ff */
[----:B------:R-:W-:-:S07]  /*0c80*/  ISETP.NE.AND P1, PT, R12, RZ, PT ;  /* 0x000000ff0c00720c */ /* 0x000fce0003f25270 */
[----:B------:R-:W-:Y:S06]  /*0c90*/  @!P0 BRA `(.L_x_35) ;  /* 0x0000000000348947 */ /* 0x000fec0003800000 */
[----:B------:R-:W1:Y:S01]  /*0ca0*/  LDC R11, c[0x0][0x38c] ;  /* 0x0000e300ff0b7b82 */ /* 0x000e620000000800 */
[----:B------:R-:W1:Y:S07]  /*0cb0*/  LDCU UR4, c[0x0][0x394] ;  /* 0x00007280ff0477ac */ /* 0x000e6e0008000800 */
[----:B-----5:R-:W2:Y:S01]  /*0cc0*/  LDC.64 R4, c[0x0][0x380] ;  /* 0x0000e000ff047b82 */ /* 0x020ea20000000a00 */
[C---:B-1----:R-:W-:Y:S01]  /*0cd0*/  IMAD R3, R0.reuse, R11, UR4 ;  /* 0x0000000400037e24 */ /* 0x042fe2000f8e020b */
[----:B------:R-:W-:-:S03]  /*0ce0*/  IADD3 R0, PT, PT, R0, 0x4, RZ ;  /* 0x0000000400007810 */ /* 0x000fc60007ffe0ff */
[----:B--2---:R-:W-:-:S05]  /*0cf0*/  IMAD.WIDE R4, R3, 0x4, R4 ;  /* 0x0000000403047825 */ /* 0x004fca00078e0204 */
[----:B------:R1:W-:Y:S01]  /*0d00*/  STG.E desc[UR8][R4.64], RZ ;  /* 0x000000ff04007986 */ /* 0x0003e2000c101908 */
[----:B------:R-:W-:-:S05]  /*0d10*/  IMAD.WIDE R6, R11, 0x4, R4 ;  /* 0x000000040b067825 */ /* 0x000fca00078e0204 */
[----:B------:R1:W-:Y:S01]  /*0d20*/  STG.E desc[UR8][R6.64], RZ ;  /* 0x000000ff06007986 */ /* 0x0003e2000c101908 */
[----:B------:R-:W-:-:S05]  /*0d30*/  IMAD.WIDE R8, R11, 0x4, R6 ;  /* 0x000000040b087825 */ /* 0x000fca00078e0206 */
[----:B------:R1:W-:Y:S01]  /*0d40*/  STG.E desc[UR8][R8.64], RZ ;  /* 0x000000ff08007986 */ /* 0x0003e2000c101908 */
[----:B0-----:R-:W-:-:S05]  /*0d50*/  IMAD.WIDE R10, R11, 0x4, R8 ;  /* 0x000000040b0a7825 */ /* 0x001fca00078e0208 */
[----:B------:R1:W-:Y:S02]  /*0d60*/  STG.E desc[UR8][R10.64], RZ ;  /* 0x000000ff0a007986 */ /* 0x0003e4000c101908 */
.L_x_35:
[----:B------:R-:W-:Y:S05]  /*0d70*/  BSYNC.RECONVERGENT B1 ;  /* 0x0000000000017941 */ /* 0x000fea0003800200 */
.L_x_34:
[----:B------:R-:W-:Y:S05]  /*0d80*/  @!P1 BRA `(.L_x_22) ;  /* 0x0000000000549947 */ /* 0x000fea0003800000 */
[----:B------:R-:W-:Y:S01]  /*0d90*/  LOP3.LUT R2, R2, 0x1, RZ, 0xc0, !PT ;  /* 0x0000000102027812 */ /* 0x000fe200078ec0ff */
[----:B------:R-:W-:Y:S01]  /*0da0*/  BSSY.RECONVERGENT B1, `(.L_x_36) ;  /* 0x0000010000017945 */ /* 0x000fe20003800200 */
[----:B------:R-:W-:Y:S02]  /*0db0*/  ISETP.NE.AND P0, PT, R12, 0x1, PT ;  /* 0x000000010c00780c */ /* 0x000fe40003f05270 */
[----:B------:R-:W-:-:S13]  /*0dc0*/  ISETP.NE.U32.AND P1, PT, R2, 0x1, PT ;  /* 0x000000010200780c */ /* 0x000fda0003f25070 */
[----:B-1----:R-:W1:Y:S08]  /*0dd0*/  @!P1 LDC R11, c[0x0][0x38c] ;  /* 0x0000e300ff0b9b82 */ /* 0x002e700000000800 */
[----:B------:R-:W2:Y:S08]  /*0de0*/  @!P1 LDC R8, c[0x0][0x394] ;  /* 0x0000e500ff089b82 */ /* 0x000eb00000000800 */
[----:B------:R-:W3:Y:S01]  /*0df0*/  @!P1 LDC.64 R6, c[0x0][0x380] ;  /* 0x0000e000ff069b82 */ /* 0x000ee20000000a00 */
[----:B------:R-:W-:Y:S05]  /*0e00*/  @!P0 BRA `(.L_x_37) ;  /* 0x0000000000248947 */ /* 0x000fea0003800000 */
[----:B------:R-:W4:Y:S01]  /*0e10*/  LDC R5, c[0x0][0x38c] ;  /* 0x0000e300ff057b82 */ /* 0x000f220000000800 */
[----:B------:R-:W4:Y:S07]  /*0e20*/  LDCU UR4, c[0x0][0x394] ;  /* 0x00007280ff0477ac */ /* 0x000f2e0008000800 */
[----:B------:R-:W0:Y:S01]  /*0e30*/  LDC.64 R2, c[0x0][0x380] ;  /* 0x0000e000ff027b82 */ /* 0x000e220000000a00 */
[C---:B----4-:R-:W-:Y:S01]  /*0e40*/  IMAD R9, R0.reuse, R5, UR4 ;  /* 0x0000000400097e24 */ /* 0x050fe2000f8e0205 */
[----:B------:R-:W-:-:S03]  /*0e50*/  IADD3 R0, PT, PT, R0, 0x2, RZ ;  /* 0x0000000200007810 */ /* 0x000fc60007ffe0ff */
[----:B0-----:R-:W-:-:S05]  /*0e60*/  IMAD.WIDE R2, R9, 0x4, R2 ;  /* 0x0000000409027825 */ /* 0x001fca00078e0202 */
[----:B------:R4:W-:Y:S01]  /*0e70*/  STG.E desc[UR8][R2.64], RZ ;  /* 0x000000ff02007986 */ /* 0x0009e2000c101908 */
[----:B-----5:R-:W-:-:S05]  /*0e80*/  IMAD.WIDE R4, R5, 0x4, R2 ;  /* 0x0000000405047825 */ /* 0x020fca00078e0202 */
[----:B------:R4:W-:Y:S02]  /*0e90*/  STG.E desc[UR8][R4.64], RZ ;  /* 0x000000ff04007986 */ /* 0x0009e4000c101908 */
.L_x_37:
[----:B------:R-:W-:Y:S05]  /*0ea0*/  BSYNC.RECONVERGENT B1 ;  /* 0x0000000000017941 */ /* 0x000fea0003800200 */
.L_x_36:
[----:B-12-4-:R-:W-:-:S04]  /*0eb0*/  @!P1 IMAD R3, R0, R11, R8 ;  /* 0x0000000b00039224 */ /* 0x016fc800078e0208 */
[----:B---3--:R-:W-:-:S05]  /*0ec0*/  @!P1 IMAD.WIDE R2, R3, 0x4, R6 ;  /* 0x0000000403029825 */ /* 0x008fca00078e0206 */
[----:B------:R4:W-:Y:S02]  /*0ed0*/  @!P1 STG.E desc[UR8][R2.64], RZ ;  /* 0x000000ff02009986 */ /* 0x0009e4000c101908 */
.L_x_22:
[----:B------:R-:W-:Y:S05]  /*0ee0*/  BSYNC.RECONVERGENT B0 ;  /* 0x0000000000007941 */ /* 0x000fea0003800200 */
.L_x_16:
[----:B------:R-:W-:Y:S06]  /*0ef0*/  BAR.SYNC.DEFER_BLOCKING 0x0 ;  /* 0x0000000000007b1d */ /* 0x000fec0000010000 */
[----:B------:R-:W-:Y:S05]  /*0f00*/  EXIT ;  /* 0x000000000000794d */ /* 0x000fea0003800000 */
.L_x_38:
        /* <DEDUP_REMOVED lines=15> */
.L_x_60:


//--------------------- .text._Z15rellenarTableroPiiiiP17curandStateXORWOWi --------------------------
	.section	.text._Z15rellenarTableroPiiiiP17curandStateXORWOWi,"ax",@progbits
	.align	128
        .global         _Z15rellenarTableroPiiiiP17curandStateXORWOWi
        .type           _Z15rellenarTableroPiiiiP17curandStateXORWOWi,@function
        .size           _Z15rellenarTableroPiiiiP17curandStateXORWOWi,(.L_x_61 - _Z15rellenarTableroPiiiiP17curandStateXORWOWi)
        .other          _Z15rellenarTableroPiiiiP17curandStateXORWOWi,@"STO_CUDA_ENTRY STV_DEFAULT"
_Z15rellenarTableroPiiiiP17curandStateXORWOWi:
.text._Z15rellenarTableroPiiiiP17curandStateXORWOWi:
[----:B------:R-:W-:Y:S01]  /*0000*/  LDC R1, c[0x0][0x37c] ;  /* 0x0000df00ff017b82 */ /* 0x000fe20000000800 */
[----:B------:R-:W0:Y:S07]  /*0010*/  S2R R0, SR_TID.X ;  /* 0x0000000000007919 */ /* 0x000e2e0000002100 */
[----:B------:R-:W1:Y:S01]  /*0020*/  LDC R6, c[0x0][0x3a0] ;  /* 0x0000e800ff067b82 */ /* 0x000e620000000800 */
[----:B------:R-:W0:Y:S01]  /*0030*/  LDCU UR6, c[0x0][0x38c] ;  /* 0x00007180ff0677ac */ /* 0x000e220008000800 */
[----:B------:R-:W-:Y:S01]  /*0040*/  BSSY.RECONVERGENT B0, `(.L_x_39) ;  /* 0x00000ea000007945 */ /* 0x000fe20003800200 */
[----:B------:R-:W0:Y:S01]  /*0050*/  S2R R5, SR_TID.Y ;  /* 0x0000000000057919 */ /* 0x000e220000002200 */
[----:B------:R-:W2:Y:S04]  /*0060*/  LDCU.64 UR4, c[0x0][0x358] ;  /* 0x00006b00ff0477ac */ /* 0x000ea80008000a00 */
[----:B------:R-:W3:Y:S01]  /*0070*/  LDC.64 R2, c[0x0][0x398] ;  /* 0x0000e600ff027b82 */ /* 0x000ee20000000a00 */
[----:B-1----:R-:W-:-:S02]  /*0080*/  LOP3.LUT R4, R6, 0xaad26b49, RZ, 0x3c, !PT ;  /* 0xaad26b4906047812 */ /* 0x002fc400078e3cff */
[----:B------:R-:W-:Y:S01]  /*0090*/  ISETP.GT.AND P0, PT, R6, -0x1, PT ;  /* 0xffffffff0600780c */ /* 0x000fe20003f04270 */
[----:B------:R-:W-:Y:S02]  /*00a0*/  IMAD.MOV.U32 R6, RZ, RZ, -0x266e14b1 ;  /* 0xd991eb4fff067424 */ /* 0x000fe400078e00ff */
[----:B------:R-:W-:-:S04]  /*00b0*/  IMAD R4, R4, 0x4182bed5, RZ ;  /* 0x4182bed504047824 */ /* 0x000fc800078e02ff */
[C---:B------:R-:W-:Y:S01]  /*00c0*/  VIADD R7, R4.reuse, 0x75bcd15 ;  /* 0x075bcd1504077836 */ /* 0x040fe20000000000 */
[----:B------:R-:W-:Y:S01]  /*00d0*/  LOP3.LUT R8, R4, 0x159a55e5, RZ, 0x3c, !PT ;  /* 0x159a55e504087812 */ /* 0x000fe200078e3cff */
[----:B0-----:R-:W-:Y:S01]  /*00e0*/  IMAD R0, R0, UR6, R5 ;  /* 0x0000000600007c24 */ /* 0x001fe2000f8e0205 */
[----:B------:R-:W-:Y:S01]  /*00f0*/  SEL R5, R6, 0x8bf16996, P0 ;  /* 0x8bf1699606057807 */ /* 0x000fe20000000000 */
[----:B------:R-:W-:Y:S02]  /*0100*/  VIADD R11, R4, 0x583f19 ;  /* 0x00583f19040b7836 */ /* 0x000fe40000000000 */
[C---:B---3--:R-:W-:Y:S01]  /*0110*/  IMAD.WIDE R2, R0.reuse, 0x30, R2 ;  /* 0x0000003000027825 */ /* 0x048fe200078e0202 */
[C---:B------:R-:W-:Y:S02]  /*0120*/  IADD3 R6, PT, PT, R5.reuse, 0x64f0c9, R4 ;  /* 0x0064f0c905067810 */ /* 0x040fe40007ffe004 */
[C---:B------:R-:W-:Y:S01]  /*0130*/  LOP3.LUT R10, R5.reuse, 0x5491333, RZ, 0x3c, !PT ;  /* 0x05491333050a7812 */ /* 0x040fe200078e3cff */
[----:B------:R-:W-:Y:S01]  /*0140*/  VIADD R9, R5, 0x1f123bb5 ;  /* 0x1f123bb505097836 */ /* 0x000fe20000000000 */
[----:B------:R-:W-:Y:S01]  /*0150*/  ISETP.NE.AND P0, PT, R0, RZ, PT ;  /* 0x000000ff0000720c */ /* 0x000fe20003f05270 */
[----:B--2---:R0:W-:Y:S04]  /*0160*/  STG.E.64 desc[UR4][R2.64], R6 ;  /* 0x0000000602007986 */ /* 0x0041e8000c101b04 */
[----:B------:R0:W-:Y:S04]  /*0170*/  STG.E.64 desc[UR4][R2.64+0x8], R8 ;  /* 0x0000080802007986 */ /* 0x0001e8000c101b04 */
[----:B------:R0:W-:Y:S04]  /*0180*/  STG.E.64 desc[UR4][R2.64+0x10], R10 ;  /* 0x0000100a02007986 */ /* 0x0001e8000c101b04 */
[----:B------:R-:W-:Y:S05]  /*0190*/  @!P0 BRA `(.L_x_40) ;  /* 0x0000000c00508947 */ /* 0x000fea0003800000 */
[--C-:B0-----:R-:W-:Y:S01]  /*01a0*/  SHF.R.S32.HI R10, RZ, 0x1f, R0.reuse ;  /* 0x0000001fff0a7819 */ /* 0x101fe20000011400 */
[----:B------:R-:W-:Y:S02]  /*01b0*/  IMAD.MOV.U32 R11, RZ, RZ, RZ ;  /* 0x000000ffff0b7224 */ /* 0x000fe400078e00ff */
[----:B------:R-:W-:-:S07]  /*01c0*/  IMAD.MOV.U32 R13, RZ, RZ, R0 ;  /* 0x000000ffff0d7224 */ /* 0x000fce00078e0000 */
.L_x_46:
[----:B0-----:R-:W-:Y:S01]  /*01d0*/  LOP3.LUT R2, R13, 0x3, RZ, 0xc0, !PT ;  /* 0x000000030d027812 */ /* 0x001fe200078ec0ff */
[----:B------:R-:W-:Y:S03]  /*01e0*/  BSSY.RECONVERGENT B1, `(.L_x_41) ;  /* 0x00000c9000017945 */ /* 0x000fe60003800200 */
[----:B------:R-:W-:-:S04]  /*01f0*/  ISETP.NE.U32.AND P0, PT, R2, RZ, PT ;  /* 0x000000ff0200720c */ /* 0x000fc80003f05070 */
[----:B------:R-:W-:-:S13]  /*0200*/  ISETP.NE.AND.EX P0, PT, RZ, RZ, PT, P0 ;  /* 0x000000ffff00720c */ /* 0x000fda0003f05300 */
[----:B------:R-:W-:Y:S05]  /*0210*/  @!P0 BRA `(.L_x_42) ;  /* 0x0000000c00148947 */ /* 0x000fea0003800000 */
[----:B------:R-:W0:Y:S01]  /*0220*/  LDC.64 R6, c[0x4][RZ] ;  /* 0x01000000ff067b82 */ /* 0x000e220000000a00 */
[----:B------:R-:W-:Y:S02]  /*0230*/  IMAD.MOV.U32 R12, RZ, RZ, RZ ;  /* 0x000000ffff0c7224 */ /* 0x000fe400078e00ff */
[----:B0-----:R-:W-:-:S07]  /*0240*/  IMAD.WIDE.U32 R6, R11, 0xc80, R6 ;  /* 0x00000c800b067825 */ /* 0x001fce00078e0006 */
.L_x_45:
[----:B0-----:R-:W-:Y:S02]  /*0250*/  CS2R R14, SRZ ;  /* 0x00000000000e7805 */ /* 0x001fe4000001ff00 */
[----:B------:R-:W-:Y:S02]  /*0260*/  CS2R R2, SRZ ;  /* 0x0000000000027805 */ /* 0x000fe4000001ff00 */
[----:B------:R-:W-:-:S07]  /*0270*/  CS2R R4, SRZ ;  /* 0x0000000000047805 */ /* 0x000fce000001ff00 */
.L_x_44:
[----:B------:R-:W0:Y:S02]  /*0280*/  LDC.64 R8, c[0x0][0x398] ;  /* 0x0000e600ff087b82 */ /* 0x000e240000000a00 */
[----:B0-----:R-:W-:-:S04]  /*0290*/  IMAD.WIDE R8, R0, 0x30, R8 ;  /* 0x0000003000087825 */ /* 0x001fc800078e0208 */
[----:B------:R-:W-:-:S05]  /*02a0*/  IMAD.WIDE.U32 R8, R15, 0x4, R8 ;  /* 0x000000040f087825 */ /* 0x000fca00078e0008 */
[----:B------:R0:W5:Y:S01]  /*02b0*/  LDG.E R16, desc[UR4][R8.64+0x4] ;  /* 0x0000040408107981 */ /* 0x000162000c1e1900 */
[----:B------:R-:W-:-:S07]  /*02c0*/  IMAD.MOV.U32 R17, RZ, RZ, RZ ;  /* 0x000000ffff117224 */ /* 0x000fce00078e00ff */
.L_x_43:
[----:B-----5:R-:W-:Y:S01]  /*02d0*/  SHF.R.U32.HI R22, RZ, R17, R16 ;  /* 0x00000011ff167219 */ /* 0x020fe20000011610 */
[----:B0-----:R-:W-:-:S03]  /*02e0*/  IMAD.SHL.U32 R8, R15, 0x20, RZ ;  /* 0x000000200f087824 */ /* 0x001fc600078e00ff */
[----:B------:R-:W-:Y:S01]  /*02f0*/  LOP3.LUT R9, R22, 0x1, RZ, 0xc0, !PT ;  /* 0x0000000116097812 */ /* 0x000fe200078ec0ff */
[----:B------:R-:W-:-:S03]  /*0300*/  IMAD.IADD R8, R8, 0x1, R17 ;  /* 0x0000000108087824 */ /* 0x000fc600078e0211 */
[----:B------:R-:W-:Y:S01]  /*0310*/  ISETP.NE.U32.AND P0, PT, R9, 0x1, PT ;  /* 0x000000010900780c */ /* 0x000fe20003f05070 */
[----:B------:R-:W-:-:S03]  /*0320*/  IMAD R9, R8, 0x5, RZ ;  /* 0x0000000508097824 */ /* 0x000fc600078e02ff */
[----:B------:R-:W-:Y:S01]  /*0330*/  R2P PR, R22, 0x7e ;  /* 0x0000007e16007804 */ /* 0x000fe20000000000 */
[----:B------:R-:W-:-:S08]  /*0340*/  IMAD.WIDE.U32 R8, R9, 0x4, R6 ;  /* 0x0000000409087825 */ /* 0x000fd000078e0006 */
[----:B------:R-:W2:Y:S04]  /*0350*/  @!P0 LDG.E R19, desc[UR4][R8.64] ;  /* 0x0000000408138981 */ /* 0x000ea8000c1e1900 */
[----:B------:R-:W3:Y:S04]  /*0360*/  @P1 LDG.E R21, desc[UR4][R8.64+0x14] ;  /* 0x0000140408151981 */ /* 0x000ee8000c1e1900 */
[----:B------:R-:W4:Y:S04]  /*0370*/  @!P0 LDG.E R18, desc[UR4][R8.64+0x10] ;  /* 0x0000100408128981 */ /* 0x000f28000c1e1900 */
[----:B------:R-:W4:Y:S04]  /*0380*/  @P2 LDG.E R23, desc[UR4][R8.64+0x28] ;  /* 0x0000280408172981 */ /* 0x000f28000c1e1900 */
[----:B------:R-:W4:Y:S04]  /*0390*/  @P1 LDG.E R20, desc[UR4][R8.64+0x24] ;  /* 0x0000240408141981 */ /* 0x000f28000c1e1900 */
[----:B------:R-:W4:Y:S04]  /*03a0*/  @P3 LDG.E R25, desc[UR4][R8.64+0x3c] ;  /* 0x00003c0408193981 */ /* 0x000f28000c1e1900 */
[----:B------:R-:W4:Y:S04]  /*03b0*/  @P2 LDG.E R24, desc[UR4][R8.64+0x38] ;  /* 0x0000380408182981 */ /* 0x000f28000c1e1900 */
[----:B------:R-:W4:Y:S04]  /*03c0*/  @P4 LDG.E R27, desc[UR4][R8.64+0x50] ;  /* 0x00005004081b4981 */ /* 0x000f28000c1e1900 */
[----:B------:R-:W4:Y:S01]  /*03d0*/  @P5 LDG.E R29, desc[UR4][R8.64+0x64] ;  /* 0x00006404081d5981 */ /* 0x000f22000c1e1900 */
[----:B--2---:R-:W-:-:S03]  /*03e0*/  @!P0 LOP3.LUT R14, R14, R19, RZ, 0x3c, !PT ;  /* 0x000000130e0e8212 */ /* 0x004fc600078e3cff */
[----:B------:R-:W2:Y:S01]  /*03f0*/  @!P0 LDG.E R19, desc[UR4][R8.64+0x4] ;  /* 0x0000040408138981 */ /* 0x000ea2000c1e1900 */
[----:B---3--:R-:W-:-:S03]  /*0400*/  @P1 LOP3.LUT R14, R14, R21, RZ, 0x3c, !PT ;  /* 0x000000150e0e1212 */ /* 0x008fc600078e3cff */
[----:B------:R-:W3:Y:S01]  /*0410*/  @!P0 LDG.E R21, desc[UR4][R8.64+0xc] ;  /* 0x00000c0408158981 */ /* 0x000ee2000c1e1900 */
[----:B----4-:R-:W-:-:S03]  /*0420*/  @!P0 LOP3.LUT R3, R3, R18, RZ, 0x3c, !PT ;  /* 0x0000001203038212 */ /* 0x010fc600078e3cff */
[----:B------:R-:W4:Y:S01]  /*0430*/  @!P0 LDG.E R18, desc[UR4][R8.64+0x8] ;  /* 0x0000080408128981 */ /* 0x000f22000c1e1900 */
[----:B------:R-:W-:-:S03]  /*0440*/  @P2 LOP3.LUT R14, R14, R23, RZ, 0x3c, !PT ;  /* 0x000000170e0e2212 */ /* 0x000fc600078e3cff */
[----:B------:R-:W4:Y:S01]  /*0450*/  @P1 LDG.E R23, desc[UR4][R8.64+0x18] ;  /* 0x0000180408171981 */ /* 0x000f22000c1e1900 */
[----:B------:R-:W-:-:S03]  /*0460*/  @P1 LOP3.LUT R3, R3, R20, RZ, 0x3c, !PT ;  /* 0x0000001403031212 */ /* 0x000fc600078e3cff */
[----:B------:R-:W4:Y:S01]  /*0470*/  @P1 LDG.E R20, desc[UR4][R8.64+0x1c] ;  /* 0x00001c0408141981 */ /* 0x000f22000c1e1900 */
[----:B------:R-:W-:-:S03]  /*0480*/  @P3 LOP3.LUT R14, R14, R25, RZ, 0x3c, !PT ;  /* 0x000000190e0e3212 */ /* 0x000fc600078e3cff */
[----:B------:R-:W4:Y:S01]  /*0490*/  @P1 LDG.E R25, desc[UR4][R8.64+0x20] ;  /* 0x0000200408191981 */ /* 0x000f22000c1e1900 */
[----:B------:R-:W-:-:S03]  /*04a0*/  @P2 LOP3.LUT R3, R3, R24, RZ, 0x3c, !PT ;  /* 0x0000001803032212 */ /* 0x000fc600078e3cff */
[----:B------:R-:W4:Y:S01]  /*04b0*/  @P3 LDG.E R24, desc[UR4][R8.64+0x4c] ;  /* 0x00004c0408183981 */ /* 0x000f22000c1e1900 */
[----:B--2---:R-:W-:-:S03]  /*04c0*/  @!P0 LOP3.LUT R4, R4, R19, RZ, 0x3c, !PT ;  /* 0x0000001304048212 */ /* 0x004fc600078e3cff */
[----:B------:R-:W2:Y:S01]  /*04d0*/  @P2 LDG.E R19, desc[UR4][R8.64+0x2c] ;  /* 0x00002c0408132981 */ /* 0x000ea2000c1e1900 */
[----:B---3--:R-:W-:-:S03]  /*04e0*/  @!P0 LOP3.LUT R2, R2, R21, RZ, 0x3c, !PT ;  /* 0x0000001502028212 */ /* 0x008fc600078e3cff */
[----:B------:R-:W3:Y:S01]  /*04f0*/  @P2 LDG.E R21, desc[UR4][R8.64+0x34] ;  /* 0x0000340408152981 */ /* 0x000ee2000c1e1900 */
[----:B----4-:R-:W-:-:S03]  /*0500*/  @!P0 LOP3.LUT R5, R5, R18, RZ, 0x3c, !PT ;  /* 0x0000001205058212 */ /* 0x010fc600078e3cff */
[----:B------:R-:W4:Y:S01]  /*0510*/  @P2 LDG.E R18, desc[UR4][R8.64+0x30] ;  /* 0x0000300408122981 */ /* 0x000f22000c1e1900 */
        /* <DEDUP_REMOVED lines=10> */
[----:B--2---:R-:W-:-:S03]  /*05c0*/  @P2 LOP3.LUT R4, R4, R19, RZ, 0x3c, !PT ;  /* 0x0000001304042212 */ /* 0x004fc600078e3cff */
[----:B------:R-:W2:Y:S01]  /*05d0*/  @P4 LDG.E R19, desc[UR4][R8.64+0x54] ;  /* 0x0000540408134981 */ /* 0x000ea2000c1e1900 */
[----:B---3--:R-:W-:-:S03]  /*05e0*/  @P2 LOP3.LUT R2, R2, R21, RZ, 0x3c, !PT ;  /* 0x0000001502022212 */ /* 0x008fc600078e3cff */
[----:B------:R-:W3:Y:S01]  /*05f0*/  @P4 LDG.E R21, desc[UR4][R8.64+0x5c] ;  /* 0x00005c0408154981 */ /* 0x000ee2000c1e1900 */
[----:B----4-:R-:W-:-:S03]  /*0600*/  @P2 LOP3.LUT R5, R5, R18, RZ, 0x3c, !PT ;  /* 0x0000001205052212 */ /* 0x010fc600078e3cff */
        /* <DEDUP_REMOVED lines=9> */
[----:B------:R-:W-:Y:S02]  /*06a0*/  LOP3.LUT P0, RZ, R22, 0x80, RZ, 0xc0, !PT ;  /* 0x0000008016ff7812 */ /* 0x000fe4000780c0ff */
[----:B------:R-:W-:-:S04]  /*06b0*/  @P5 LOP3.LUT R14, R14, R29, RZ, 0x3c, !PT ;  /* 0x0000001d0e0e5212 */ /* 0x000fc800078e3cff */
[----:B------:R-:W-:-:S07]  /*06c0*/  @P6 LOP3.LUT R14, R14, R27, RZ, 0x3c, !PT ;  /* 0x0000001b0e0e6212 */ /* 0x000fce00078e3cff */
[----:B------:R-:W4:Y:S04]  /*06d0*/  @P0 LDG.E R27, desc[UR4][R8.64+0x8c] ;  /* 0x00008c04081b0981 */ /* 0x000f28000c1e1900 */
        /* <DEDUP_REMOVED lines=15> */
[----:B------:R-:W-:Y:S02]  /*07d0*/  @P0 LOP3.LUT R14, R14, R27, RZ, 0x3c, !PT ;  /* 0x0000001b0e0e0212 */ /* 0x000fe400078e3cff */
[----:B--2---:R-:W-:Y:S02]  /*07e0*/  @P6 LOP3.LUT R4, R4, R19, RZ, 0x3c, !PT ;  /* 0x0000001304046212 */ /* 0x004fe400078e3cff */
[----:B---3--:R-:W-:Y:S02]  /*07f0*/  @P6 LOP3.LUT R2, R2, R21, RZ, 0x3c, !PT ;  /* 0x0000001502026212 */ /* 0x008fe400078e3cff */
[----:B----4-:R-:W-:Y:S02]  /*0800*/  @P6 LOP3.LUT R5, R5, R18, RZ, 0x3c, !PT ;  /* 0x0000001205056212 */ /* 0x010fe400078e3cff */
[----:B------:R-:W-:Y:S02]  /*0810*/  @P0 LOP3.LUT R4, R4, R23, RZ, 0x3c, !PT ;  /* 0x0000001704040212 */ /* 0x000fe400078e3cff */
[----:B------:R-:W-:-:S02]  /*0820*/  @P6 LOP3.LUT R3, R3, R20, RZ, 0x3c, !PT ;  /* 0x0000001403036212 */ /* 0x000fc400078e3cff */
[----:B------:R-:W-:Y:S02]  /*0830*/  @P0 LOP3.LUT R2, R2, R25, RZ, 0x3c, !PT ;  /* 0x0000001902020212 */ /* 0x000fe400078e3cff */
[----:B------:R-:W-:Y:S02]  /*0840*/  @P0 LOP3.LUT R3, R3, R26, RZ, 0x3c, !PT ;  /* 0x0000001a03030212 */ /* 0x000fe400078e3cff */
[----:B------:R-:W-:Y:S02]  /*0850*/  @P0 LOP3.LUT R5, R5, R24, RZ, 0x3c, !PT ;  /* 0x0000001805050212 */ /* 0x000fe400078e3cff */
[----:B------:R-:W-:-:S13]  /*0860*/  R2P PR, R22.B1, 0x7f ;  /* 0x0000007f16007804 */ /* 0x000fda0000001000 */
[----:B------:R-:W2:Y:S04]  /*0870*/  @P0 LDG.E R19, desc[UR4][R8.64+0xa0] ;  /* 0x0000a00408130981 */ /* 0x000ea8000c1e1900 */
[----:B------:R-:W3:Y:S04]  /*0880*/  @P1 LDG.E R21, desc[UR4][R8.64+0xb4] ;  /* 0x0000b40408151981 */ /* 0x000ee8000c1e1900 */
[----:B------:R-:W4:Y:S04]  /*0890*/  @P2 LDG.E R23, desc[UR4][R8.64+0xc8] ;  /* 0x0000c80408172981 */ /* 0x000f28000c1e1900 */
[----:B------:R-:W4:Y:S04]  /*08a0*/  @P0 LDG.E R20, desc[UR4][R8.64+0xa8] ;  /* 0x0000a80408140981 */ /* 0x000f28000c1e1900 */
[----:B------:R-:W4:Y:S04]  /*08b0*/  @P0 LDG.E R24, desc[UR4][R8.64+0xb0] ;  /* 0x0000b00408180981 */ /* 0x000f28000c1e1900 */
[----:B------:R-:W4:Y:S04]  /*08c0*/  @P3 LDG.E R25, desc[UR4][R8.64+0xdc] ;  /* 0x0000dc0408193981 */ /* 0x000f28000c1e1900 */
[----:B------:R-:W4:Y:S04]  /*08d0*/  @P1 LDG.E R18, desc[UR4][R8.64+0xbc] ;  /* 0x0000bc0408121981 */ /* 0x000f28000c1e1900 */
        /* <DEDUP_REMOVED lines=20> */
[----:B---3--:R-:W-:Y:S02]  /*0a20*/  @P0 LOP3.LUT R2, R2, R21, RZ, 0x3c, !PT ;  /* 0x0000001502020212 */ /* 0x008fe400078e3cff */
[----:B------:R-:W-:Y:S01]  /*0a30*/  LOP3.LUT P0, RZ, R22, 0x8000, RZ, 0xc0, !PT ;  /* 0x0000800016ff7812 */ /* 0x000fe2000780c0ff */
[----:B------:R-:W3:Y:S01]  /*0a40*/  @P2 LDG.E R21, desc[UR4][R8.64+0xcc] ;  /* 0x0000cc0408152981 */ /* 0x000ee2000c1e1900 */
[----:B----4-:R-:W-:-:S03]  /*0a50*/  @P1 LOP3.LUT R4, R4, R23, RZ, 0x3c, !PT ;  /* 0x0000001704041212 */ /* 0x010fc600078e3cff */
[----:B------:R-:W4:Y:S04]  /*0a60*/  @P2 LDG.E R22, desc[UR4][R8.64+0xd0] ;  /* 0x0000d00408162981 */ /* 0x000f28000c1e1900 */
[----:B------:R-:W4:Y:S01]  /*0a70*/  @P2 LDG.E R23, desc[UR4][R8.64+0xd4] ;  /* 0x0000d40408172981 */ /* 0x000f22000c1e1900 */
[----:B------:R-:W-:-:S03]  /*0a80*/  @P1 LOP3.LUT R3, R3, R20, RZ, 0x3c, !PT ;  /* 0x0000001403031212 */ /* 0x000fc600078e3cff */
[----:B------:R-:W4:Y:S01]  /*0a90*/  @P3 LDG.E R20, desc[UR4][R8.64+0xec] ;  /* 0x0000ec0408143981 */ /* 0x000f22000c1e1900 */
[----:B------:R-:W-:Y:S02]  /*0aa0*/  @P5 LOP3.LUT R14, R14, R29, RZ, 0x3c, !PT ;  /* 0x0000001d0e0e5212 */ /* 0x000fe400078e3cff */
[----:B------:R-:W-:Y:S01]  /*0ab0*/  @P2 LOP3.LUT R3, R3, R24, RZ, 0x3c, !PT ;  /* 0x0000001803032212 */ /* 0x000fe200078e3cff */
[----:B------:R-:W4:Y:S04]  /*0ac0*/  @P0 LDG.E R26, desc[UR4][R8.64+0x13c] ;  /* 0x00013c04081a0981 */ /* 0x000f28000c1e1900 */
        /* <DEDUP_REMOVED lines=9> */
[----:B------:R-:W-:Y:S02]  /*0b60*/  @P2 LOP3.LUT R2, R2, R23, RZ, 0x3c, !PT ;  /* 0x0000001702022212 */ /* 0x000fe400078e3cff */
[----:B------:R-:W-:Y:S01]  /*0b70*/  @P3 LOP3.LUT R5, R5, R18, RZ, 0x3c, !PT ;  /* 0x0000001205053212 */ /* 0x000fe200078e3cff */
[----:B------:R-:W4:Y:S01]  /*0b80*/  @P4 LDG.E R23, desc[UR4][R8.64+0xfc] ;  /* 0x0000fc0408174981 */ /* 0x000f22000c1e1900 */
[----:B------:R-:W-:-:S03]  /*0b90*/  @P3 LOP3.LUT R4, R4, R25, RZ, 0x3c, !PT ;  /* 0x0000001904043212 */ /* 0x000fc600078e3cff */
        /* <DEDUP_REMOVED lines=20> */
[----:B------:R-:W-:-:S05]  /*0ce0*/  VIADD R17, R17, 0x10 ;  /* 0x0000001011117836 */ /* 0x000fca0000000000 */
[----:B------:R-:W-:Y:S02]  /*0cf0*/  ISETP.NE.AND P1, PT, R17, 0x20, PT ;  /* 0x000000201100780c */ /* 0x000fe40003f25270 */
[----:B------:R-:W-:Y:S02]  /*0d00*/  @P5 LOP3.LUT R3, R3, R20, RZ, 0x3c, !PT ;  /* 0x0000001403035212 */ /* 0x000fe400078e3cff */
[----:B--2---:R-:W-:Y:S02]  /*0d10*/  @P5 LOP3.LUT R2, R2, R19, RZ, 0x3c, !PT ;  /* 0x0000001302025212 */ /* 0x004fe400078e3cff */
[----:B---3--:R-:W-:Y:S02]  /*0d20*/  @P6 LOP3.LUT R4, R4, R21, RZ, 0x3c, !PT ;  /* 0x0000001504046212 */ /* 0x008fe400078e3cff */
[----:B----4-:R-:W-:Y:S02]  /*0d30*/  @P6 LOP3.LUT R5, R5, R22, RZ, 0x3c, !PT ;  /* 0x0000001605056212 */ /* 0x010fe400078e3cff */
[----:B------:R-:W-:-:S02]  /*0d40*/  @P6 LOP3.LUT R2, R2, R23, RZ, 0x3c, !PT ;  /* 0x0000001702026212 */ /* 0x000fc400078e3cff */
[----:B------:R-:W-:Y:S02]  /*0d50*/  @P6 LOP3.LUT R3, R3, R18, RZ, 0x3c, !PT ;  /* 0x0000001203036212 */ /* 0x000fe400078e3cff */
[----:B------:R-:W-:Y:S02]  /*0d60*/  @P0 LOP3.LUT R5, R5, R24, RZ, 0x3c, !PT ;  /* 0x0000001805050212 */ /* 0x000fe400078e3cff */
[----:B------:R-:W-:Y:S02]  /*0d70*/  @P0 LOP3.LUT R4, R4, R25, RZ, 0x3c, !PT ;  /* 0x0000001904040212 */ /* 0x000fe400078e3cff */
[----:B------:R-:W-:Y:S02]  /*0d80*/  @P0 LOP3.LUT R3, R3, R26, RZ, 0x3c, !PT ;  /* 0x0000001a03030212 */ /* 0x000fe400078e3cff */
[----:B------:R-:W-:Y:S01]  /*0d90*/  @P0 LOP3.LUT R2, R2, R27, RZ, 0x3c, !PT ;  /* 0x0000001b02020212 */ /* 0x000fe200078e3cff */
[----:B------:R-:W-:Y:S06]  /*0da0*/  @P1 BRA `(.L_x_43) ;  /* 0xfffffff400481947 */ /* 0x000fec000383ffff */
[----:B------:R-:W-:-:S05]  /*0db0*/  VIADD R15, R15, 0x1 ;  /* 0x000000010f0f7836 */ /* 0x000fca0000000000 */
[----:B------:R-:W-:-:S13]  /*0dc0*/  ISETP.NE.AND P0, PT, R15, 0x5, PT ;  /* 0x000000050f00780c */ /* 0x000fda0003f05270 */
[----:B------:R-:W-:Y:S05]  /*0dd0*/  @P0 BRA `(.L_x_44) ;  /* 0xfffffff400280947 */ /* 0x000fea000383ffff */
[----:B------:R-:W0:Y:S01]  /*0de0*/  LDC.64 R8, c[0x0][0x398] ;  /* 0x0000e600ff087b82 */ /* 0x000e220000000a00 */
[----:B------:R-:W-:Y:S01]  /*0df0*/  VIADD R12, R12, 0x1 ;  /* 0x000000010c0c7836 */ /* 0x000fe20000000000 */
[----:B------:R-:W-:-:S04]  /*0e00*/  LOP3.LUT R15, R13, 0x3, RZ, 0xc0, !PT ;  /* 0x000000030d0f7812 */ /* 0x000fc800078ec0ff */
[----:B------:R-:W-:Y:S01]  /*0e10*/  ISETP.GE.U32.AND P0, PT, R12, R15, PT ;  /* 0x0000000f0c00720c */ /* 0x000fe20003f06070 */
[----:B0-----:R-:W-:-:S05]  /*0e20*/  IMAD.WIDE R8, R0, 0x30, R8 ;  /* 0x0000003000087825 */ /* 0x001fca00078e0208 */
[----:B------:R0:W-:Y:S04]  /*0e30*/  STG.E.64 desc[UR4][R8.64+0x8], R4 ;  /* 0x0000080408007986 */ /* 0x0001e8000c101b04 */
[----:B------:R0:W-:Y:S04]  /*0e40*/  STG.E.64 desc[UR4][R8.64+0x10], R2 ;  /* 0x0000100208007986 */ /* 0x0001e8000c101b04 */
[----:B------:R0:W-:Y:S01]  /*0e50*/  STG.E desc[UR4][R8.64+0x4], R14 ;  /* 0x0000040e08007986 */ /* 0x0001e2000c101904 */
[----:B------:R-:W-:Y:S05]  /*0e60*/  @!P0 BRA `(.L_x_45) ;  /* 0xfffffff000f88947 */ /* 0x000fea000383ffff */
.L_x_42:
[----:B------:R-:W-:Y:S05]  /*0e70*/  BSYNC.RECONVERGENT B1 ;  /* 0x0000000000017941 */ /* 0x000fea0003800200 */
.L_x_41:
[----:B------:R-:W-:Y:S01]  /*0e80*/  ISETP.GT.U32.AND P0, PT, R13, 0x3, PT ;  /* 0x000000030d00780c */ /* 0x000fe20003f04070 */
[----:B------:R-:W-:Y:S01]  /*0e90*/  VIADD R11, R11, 0x1 ;  /* 0x000000010b0b7836 */ /* 0x000fe20000000000 */
[--C-:B------:R-:W-:Y:S02]  /*0ea0*/  SHF.R.U64 R13, R13, 0x2, R10.reuse ;  /* 0x000000020d0d7819 */ /* 0x100fe4000000120a */
[----:B------:R-:W-:Y:S02]  /*0eb0*/  ISETP.GT.U32.AND.EX P0, PT, R10, RZ, PT, P0 ;  /* 0x000000ff0a00720c */ /* 0x000fe40003f04100 */
[----:B------:R-:W-:-:S11]  /*0ec0*/  SHF.R.U32.HI R10, RZ, 0x2, R10 ;  /* 0x00000002ff0a7819 */ /* 0x000fd6000001160a */
[----:B------:R-:W-:Y:S05]  /*0ed0*/  @P0 BRA `(.L_x_46) ;  /* 0xfffffff000bc0947 */ /* 0x000fea000383ffff */
.L_x_40:
[----:B------:R-:W-:Y:S05]  /*0ee0*/  BSYNC.RECONVERGENT B0 ;  /* 0x0000000000007941 */ /* 0x000fea0003800200 */
.L_x_39:
[----:B0-----:R-:W0:Y:S08]  /*0ef0*/  LDC R14, c[0x0][0x38c] ;  /* 0x0000e300ff0e7b82 */ /* 0x001e300000000800 */
[----:B------:R-:W1:Y:S01]  /*0f00*/  LDC.64 R2, c[0x0][0x398] ;  /* 0x0000e600ff027b82 */ /* 0x000e620000000a00 */
[----:B0-----:R-:W-:Y:S01]  /*0f10*/  ISETP.GE.AND P0, PT, R14, 0x1, PT ;  /* 0x000000010e00780c */ /* 0x001fe20003f06270 */
[----:B-1----:R-:W-:-:S05]  /*0f20*/  IMAD.WIDE R2, R0, 0x30, R2 ;  /* 0x0000003000027825 */ /* 0x002fca00078e0202 */
[----:B------:R0:W-:Y:S04]  /*0f30*/  STG.E.64 desc[UR4][R2.64+0x18], RZ ;  /* 0x000018ff02007986 */ /* 0x0001e8000c101b04 */
[----:B------:R0:W-:Y:S04]  /*0f40*/  STG.E desc[UR4][R2.64+0x20], RZ ;  /* 0x000020ff02007986 */ /* 0x0001e8000c101904 */
[----:B------:R0:W-:Y:S01]  /*0f50*/  STG.E.64 desc[UR4][R2.64+0x28], RZ ;  /* 0x000028ff02007986 */ /* 0x0001e2000c101b04 */
[----:B------:R-:W-:Y:S05]  /*0f60*/  @!P0 EXIT ;  /* 0x000000000000894d */ /* 0x000fea0003800000 */
[----:B------:R-:W1:Y:S01]  /*0f70*/  S2R R7, SR_TID.Y ;  /* 0x0000000000077919 */ /* 0x000e620000002200 */
[----:B0-----:R-:W0:Y:S01]  /*0f80*/  LDC.64 R2, c[0x0][0x380] ;  /* 0x0000e000ff027b82 */ /* 0x001e220000000a00 */
[----:B------:R-:W2:Y:S01]  /*0f90*/  LDCU UR6, c[0x0][0x388] ;  /* 0x00007100ff0677ac */ /* 0x000ea20008000800 */
[----:B------:R-:W-:Y:S01]  /*0fa0*/  ISETP.GE.U32.AND P1, PT, R14, 0x4, PT ;  /* 0x000000040e00780c */ /* 0x000fe20003f26070 */
[----:B------:R-:W2:Y:S05]  /*0fb0*/  S2R R6, SR_TID.X ;  /* 0x0000000000067919 */ /* 0x000eaa0000002100 */
[----:B------:R-:W3:Y:S01]  /*0fc0*/  LDC.64 R4, c[0x0][0x398] ;  /* 0x0000e600ff047b82 */ /* 0x000ee20000000a00 */
[----:B0-----:R-:W-:Y:S01]  /*0fd0*/  IMAD.WIDE.U32 R2, R0, 0x4, R2 ;  /* 0x0000000400027825 */ /* 0x001fe200078e0002 */
[----:B-1----:R-:W-:-:S03]  /*0fe0*/  ISETP.GE.AND P0, PT, R7, R14, PT ;  /* 0x0000000e0700720c */ /* 0x002fc60003f06270 */
[----:B---3--:R-:W-:Y:S01]  /*0ff0*/  IMAD.WIDE.U32 R4, R0, 0x30, R4 ;  /* 0x0000003000047825 */ /* 0x008fe200078e0004 */
[----:B------:R-:W-:Y:S02]  /*1000*/  LOP3.LUT R0, R14, 0x3, RZ, 0xc0, !PT ;  /* 0x000000030e007812 */ /* 0x000fe400078ec0ff */
[----:B--2---:R-:W-:Y:S01]  /*1010*/  ISETP.LT.AND P0, PT, R6, UR6, !P0 ;  /* 0x0000000606007c0c */ /* 0x004fe2000c701270 */
[----:B------:R-:W-:-:S12]  /*1020*/  @!P1 BRA `(.L_x_47) ;  /* 0x0000000000c49947 */ /* 0x000fd80003800000 */
[----:B------:R-:W-:Y:S01]  /*1030*/  LOP3.LUT R14, R14, 0x7ffffffc, RZ, 0xc0, !PT ;  /* 0x7ffffffc0e0e7812 */ /* 0x000fe200078ec0ff */
[----:B------:R-:W0:Y:S04]  /*1040*/  LDCU UR6, c[0x0][0x390] ;  /* 0x00007200ff0677ac */ /* 0x000e280008000800 */
[----:B------:R-:W-:-:S07]  /*1050*/  IMAD.MOV R14, RZ, RZ, -R14 ;  /* 0x000000ffff0e7224 */ /* 0x000fce00078e0a0e */
.L_x_50:
[----:B------:R-:W-:Y:S01]  /*1060*/  VIADD R14, R14, 0x4 ;  /* 0x000000040e0e7836 */ /* 0x000fe20000000000 */
[----:B------:R-:W-:Y:S04]  /*1070*/  BSSY.RECONVERGENT B0, `(.L_x_48) ;  /* 0x000002b000007945 */ /* 0x000fe80003800200 */
[----:B------:R-:W-:Y:S01]  /*1080*/  ISETP.NE.AND P3, PT, R14, RZ, PT ;  /* 0x000000ff0e00720c */ /* 0x000fe20003f65270 */
[----:B-1----:R-:W-:-:S12]  /*1090*/  @!P0 BRA `(.L_x_49) ;  /* 0x0000000000a08947 */ /* 0x002fd80003800000 */
[----:B------:R-:W2:Y:S02]  /*10a0*/  LDG.E R6, desc[UR4][R2.64] ;  /* 0x0000000402067981 */ /* 0x000ea4000c1e1900 */
[----:B--2---:R-:W-:-:S13]  /*10b0*/  ISETP.NE.AND P1, PT, R6, RZ, PT ;  /* 0x000000ff0600720c */ /* 0x004fda0003f25270 */
[----:B------:R-:W-:Y:S05]  /*10c0*/  @P1 BRA `(.L_x_49) ;  /* 0x0000000000941947 */ /* 0x000fea0003800000 */
[----:B------:R-:W2:Y:S04]  /*10d0*/  LDG.E.64 R12, desc[UR4][R4.64] ;  /* 0x00000004040c7981 */ /* 0x000ea8000c1e1b00 */
[----:B------:R-:W3:Y:S04]  /*10e0*/  LDG.E.64 R10, desc[UR4][R4.64+0x10] ;  /* 0x00001004040a7981 */ /* 0x000ee8000c1e1b00 */
[----:B------:R-:W4:Y:S01]  /*10f0*/  LDG.E.64 R6, desc[UR4][R4.64+0x8] ;  /* 0x0000080404067981 */ /* 0x000f22000c1e1b00 */
[----:B0-----:R-:W0:Y:S01]  /*1100*/  I2F.U32.RP R16, UR6 ;  /* 0x0000000600107d06 */ /* 0x001e220008209000 */
[----:B------:R-:W-:-:S07]  /*1110*/  ISETP.NE.U32.AND P2, PT, RZ, UR6, PT ;  /* 0x00000006ff007c0c */ /* 0x000fce000bf45070 */
[----:B0-----:R-:W0:Y:S02]  /*1120*/  MUFU.RCP R16, R16 ;  /* 0x0000001000107308 */ /* 0x001e240000001000 */
[----:B0-----:R-:W-:-:S06]  /*1130*/  VIADD R9, R16, 0xffffffe ;  /* 0x0ffffffe10097836 */ /* 0x001fcc0000000000 */
[----:B------:R-:W0:Y:S02]  /*1140*/  F2I.FTZ.U32.TRUNC.NTZ R9, R9 ;  /* 0x0000000900097305 */ /* 0x000e24000021f000 */
[----:B0-----:R-:W-:Y:S01]  /*1150*/  IMAD.MOV R17, RZ, RZ, -R9 ;  /* 0x000000ffff117224 */ /* 0x001fe200078e0a09 */
[----:B--2---:R-:W-:Y:S01]  /*1160*/  SHF.R.U32.HI R8, RZ, 0x2, R13 ;  /* 0x00000002ff087819 */ /* 0x004fe2000001160d */
[----:B------:R-:W-:-:S03]  /*1170*/  VIADD R12, R12, 0x587c5 ;  /* 0x000587c50c0c7836 */ /* 0x000fc60000000000 */
[----:B------:R-:W-:Y:S01]  /*1180*/  LOP3.LUT R8, R8, R13, RZ, 0x3c, !PT ;  /* 0x0000000d08087212 */ /* 0x000fe200078e3cff */
[----:B---3--:R-:W-:Y:S02]  /*1190*/  IMAD.SHL.U32 R13, R11, 0x10, RZ ;  /* 0x000000100b0d7824 */ /* 0x008fe400078e00ff */
[----:B------:R-:W-:Y:S02]  /*11a0*/  IMAD.MOV.U32 R19, RZ, RZ, R10 ;  /* 0x000000ffff137224 */ /* 0x000fe400078e000a */
[C---:B------:R-:W-:Y:S02]  /*11b0*/  IMAD.SHL.U32 R15, R8.reuse, 0x2, RZ ;  /* 0x00000002080f7824 */ /* 0x040fe400078e00ff */
[----:B----4-:R-:W-:Y:S02]  /*11c0*/  IMAD.MOV.U32 R18, RZ, RZ, R7 ;  /* 0x000000ffff127224 */ /* 0x010fe400078e0007 */
[----:B------:R-:W-:Y:S01]  /*11d0*/  IMAD.MOV.U32 R16, RZ, RZ, R11 ;  /* 0x000000ffff107224 */ /* 0x000fe200078e000b */
[----:B------:R-:W-:Y:S01]  /*11e0*/  LOP3.LUT R8, R8, R15, R13, 0x96, !PT ;  /* 0x0000000f08087212 */ /* 0x000fe200078e960d */
[----:B------:R-:W-:Y:S01]  /*11f0*/  IMAD R13, R17, UR6, RZ ;  /* 0x00000006110d7c24 */ /* 0x000fe2000f8e02ff */
[----:B------:R1:W-:Y:S02]  /*1200*/  STG.E.64 desc[UR4][R4.64+0x8], R18 ;  /* 0x0000081204007986 */ /* 0x0003e4000c101b04 */
[----:B------:R-:W-:Y:S01]  /*1210*/  LOP3.LUT R17, R8, R11, RZ, 0x3c, !PT ;  /* 0x0000000b08117212 */ /* 0x000fe200078e3cff */
[----:B------:R-:W-:-:S04]  /*1220*/  IMAD.MOV.U32 R8, RZ, RZ, RZ ;  /* 0x000000ffff087224 */ /* 0x000fc800078e00ff */
[----:B------:R-:W-:Y:S01]  /*1230*/  IMAD.HI.U32 R9, R9, R13, R8 ;  /* 0x0000000d09097227 */ /* 0x000fe200078e0008 */
[----:B------:R1:W-:Y:S03]  /*1240*/  STG.E.64 desc[UR4][R4.64+0x10], R16 ;  /* 0x0000101004007986 */ /* 0x0003e6000c101b04 */
[----:B------:R-:W-:Y:S02]  /*1250*/  IMAD.IADD R8, R17, 0x1, R12 ;  /* 0x0000000111087824 */ /* 0x000fe400078e020c */
[----:B------:R-:W-:Y:S02]  /*1260*/  IMAD.MOV.U32 R13, RZ, RZ, R6 ;  /* 0x000000ffff0d7224 */ /* 0x000fe400078e0006 */
[----:B------:R-:W-:-:S03]  /*1270*/  IMAD.HI.U32 R9, R9, R8, RZ ;  /* 0x0000000809097227 */ /* 0x000fc600078e00ff */
[----:B------:R1:W-:Y:S01]  /*1280*/  STG.E.64 desc[UR4][R4.64], R12 ;  /* 0x0000000c04007986 */ /* 0x0003e2000c101b04 */
[----:B------:R-:W-:-:S04]  /*1290*/  IMAD.MOV R9, RZ, RZ, -R9 ;  /* 0x000000ffff097224 */ /* 0x000fc800078e0a09 */
[----:B------:R-:W-:-:S05]  /*12a0*/  IMAD R8, R9, UR6, R8 ;  /* 0x0000000609087c24 */ /* 0x000fca000f8e0208 */
[----:B------:R-:W-:-:S13]  /*12b0*/  ISETP.GE.U32.AND P1, PT, R8, UR6, PT ;  /* 0x0000000608007c0c */ /* 0x000fda000bf26070 */
[----:B------:R-:W-:-:S05]  /*12c0*/  @P1 VIADD R8, R8, -UR6 ;  /* 0x8000000608081c36 */ /* 0x000fca0008000000 */
[----:B------:R-:W-:-:S13]  /*12d0*/  ISETP.GE.U32.AND P1, PT, R8, UR6, PT ;  /* 0x0000000608007c0c */ /* 0x000fda000bf26070 */
[----:B------:R-:W-:Y:S01]  /*12e0*/  @P1 VIADD R8, R8, -UR6 ;  /* 0x8000000608081c36 */ /* 0x000fe20008000000 */
[----:B------:R-:W-:-:S05]  /*12f0*/  @!P2 LOP3.LUT R8, RZ, UR6, RZ, 0x33, !PT ;  /* 0x00000006ff08ac12 */ /* 0x000fca000f8e33ff */
[----:B------:R-:W-:-:S05]  /*1300*/  VIADD R7, R8, 0x1 ;  /* 0x0000000108077836 */ /* 0x000fca0000000000 */
[----:B------:R1:W-:Y:S02]  /*1310*/  STG.E desc[UR4][R2.64], R7 ;  /* 0x0000000702007986 */ /* 0x0003e4000c101904 */
.L_x_49:
[----:B0-----:R-:W-:Y:S05]  /*1320*/  BSYNC.RECONVERGENT B0 ;  /* 0x0000000000007941 */ /* 0x001fea0003800200 */
.L_x_48:
[----:B------:R-:W-:Y:S05]  /*1330*/  @P3 BRA `(.L_x_50) ;  /* 0xfffffffc00483947 */ /* 0x000fea000383ffff */
.L_x_47:
[----:B------:R-:W-:-:S13]  /*1340*/  ISETP.NE.AND P1, PT, R0, RZ, PT ;  /* 0x000000ff0000720c */ /* 0x000fda0003f25270 */
[----:B------:R-:W-:Y:S05]  /*1350*/  @!P1 EXIT ;  /* 0x000000000000994d */ /* 0x000fea0003800000 */
[----:B------:R-:W-:Y:S01]  /*1360*/  IMAD.MOV R0, RZ, RZ, -R0 ;  /* 0x000000ffff007224 */ /* 0x000fe200078e0a00 */
[----:B------:R-:W0:Y:S06]  /*1370*/  LDCU UR6, c[0x0][0x390] ;  /* 0x00007200ff0677ac */ /* 0x000e2c0008000800 */
.L_x_53:
[----:B------:R-:W-:Y:S01]  /*1380*/  VIADD R0, R0, 0x1 ;  /* 0x0000000100007836 */ /* 0x000fe20000000000 */
[----:B------:R-:W-:Y:S04]  /*1390*/  BSSY.RECONVERGENT B0, `(.L_x_51) ;  /* 0x000002b000007945 */ /* 0x000fe80003800200 */
[----:B------:R-:W-:Y:S01]  /*13a0*/  ISETP.NE.AND P2, PT, R0, RZ, PT ;  /* 0x000000ff0000720c */ /* 0x000fe20003f45270 */
[----:B--2---:R-:W-:-:S12]  /*13b0*/  @!P0 BRA `(.L_x_52) ;  /* 0x0000000000a08947 */ /* 0x004fd80003800000 */
[----:B------:R-:W2:Y:S02]  /*13c0*/  LDG.E R6, desc[UR4][R2.64] ;  /* 0x0000000402067981 */ /* 0x000ea4000c1e1900 */
[----:B--2---:R-:W-:-:S13]  /*13d0*/  ISETP.NE.AND P1, PT, R6, RZ, PT ;  /* 0x000000ff0600720c */ /* 0x004fda0003f25270 */
[----:B------:R-:W-:Y:S05]  /*13e0*/  @P1 BRA `(.L_x_52) ;  /* 0x0000000000941947 */ /* 0x000fea0003800000 */
[----:B------:R-:W2:Y:S04]  /*13f0*/  LDG.E.64 R10, desc[UR4][R4.64] ;  /* 0x00000004040a7981 */ /* 0x000ea8000c1e1b00 */
[----:B------:R-:W3:Y:S04]  /*1400*/  LDG.E.64 R8, desc[UR4][R4.64+0x10] ;  /* 0x0000100404087981 */ /* 0x000ee8000c1e1b00 */
[----:B-1----:R-:W4:Y:S01]  /*1410*/  LDG.E.64 R6, desc[UR4][R4.64+0x8] ;  /* 0x0000080404067981 */ /* 0x002f22000c1e1b00 */
        /* <DEDUP_REMOVED lines=11> */
[----:B------:R-:W-:-:S05]  /*14d0*/  IMAD.SHL.U32 R14, R12, 0x2, RZ ;  /* 0x000000020c0e7824 */ /* 0x000fca00078e00ff */
[----:B------:R-:W-:Y:S01]  /*14e0*/  LOP3.LUT R14, R12, R14, R11, 0x96, !PT ;  /* 0x0000000e0c0e7212 */ /* 0x000fe200078e960b */
[----:B------:R-:W-:Y:S02]  /*14f0*/  IMAD R11, R16, UR6, RZ ;  /* 0x00000006100b7c24 */ /* 0x000fe4000f8e02ff */
[----:B------:R-:W-:Y:S01]  /*1500*/  IMAD.MOV.U32 R12, RZ, RZ, RZ ;  /* 0x000000ffff0c7224 */ /* 0x000fe200078e00ff */
[----:B------:R-:W-:Y:S01]  /*1510*/  LOP3.LUT R15, R14, R9, RZ, 0x3c, !PT ;  /* 0x000000090e0f7212 */ /* 0x000fe200078e3cff */
[----:B----4-:R-:W-:Y:S02]  /*1520*/  IMAD.MOV.U32 R16, RZ, RZ, R7 ;  /* 0x000000ffff107224 */ /* 0x010fe400078e0007 */
[----:B------:R-:W-:-:S03]  /*1530*/  IMAD.HI.U32 R12, R13, R11, R12 ;  /* 0x0000000b0d0c7227 */ /* 0x000fc600078e000c */
[----:B------:R2:W-:Y:S01]  /*1540*/  STG.E.64 desc[UR4][R4.64+0x8], R16 ;  /* 0x0000081004007986 */ /* 0x0005e2000c101b04 */
[----:B------:R-:W-:Y:S02]  /*1550*/  IMAD.IADD R11, R15, 0x1, R10 ;  /* 0x000000010f0b7824 */ /* 0x000fe400078e020a */
[----:B------:R-:W-:Y:S02]  /*1560*/  IMAD.MOV.U32 R14, RZ, RZ, R9 ;  /* 0x000000ffff0e7224 */ /* 0x000fe400078e0009 */
[----:B------:R-:W-:-:S03]  /*1570*/  IMAD.HI.U32 R12, R12, R11, RZ ;  /* 0x0000000b0c0c7227 */ /* 0x000fc600078e00ff */
[----:B------:R2:W-:Y:S01]  /*1580*/  STG.E.64 desc[UR4][R4.64+0x10], R14 ;  /* 0x0000100e04007986 */ /* 0x0005e2000c101b04 */
[----:B------:R-:W-:-:S04]  /*1590*/  IMAD.MOV R12, RZ, RZ, -R12 ;  /* 0x000000ffff0c7224 */ /* 0x000fc800078e0a0c */
[----:B------:R-:W-:Y:S02]  /*15a0*/  IMAD R12, R12, UR6, R11 ;  /* 0x000000060c0c7c24 */ /* 0x000fe4000f8e020b */
[----:B------:R-:W-:-:S03]  /*15b0*/  IMAD.MOV.U32 R11, RZ, RZ, R6 ;  /* 0x000000ffff0b7224 */ /* 0x000fc600078e0006 */
[C---:B------:R-:W-:Y:S02]  /*15c0*/  ISETP.GE.U32.AND P1, PT, R12.reuse, UR6, PT ;  /* 0x000000060c007c0c */ /* 0x040fe4000bf26070 */
[----:B------:R2:W-:Y:S11]  /*15d0*/  STG.E.64 desc[UR4][R4.64], R10 ;  /* 0x0000000a04007986 */ /* 0x0005f6000c101b04 */
[----:B------:R-:W-:-:S05]  /*15e0*/  @P1 VIADD R12, R12, -UR6 ;  /* 0x800000060c0c1c36 */ /* 0x000fca0008000000 */
[----:B------:R-:W-:-:S13]  /*15f0*/  ISETP.GE.U32.AND P1, PT, R12, UR6, PT ;  /* 0x000000060c007c0c */ /* 0x000fda000bf26070 */
[----:B------:R-:W-:Y:S01]  /*1600*/  @P1 VIADD R12, R12, -UR6 ;  /* 0x800000060c0c1c36 */ /* 0x000fe20008000000 */
[----:B------:R-:W-:-:S05]  /*1610*/  @!P3 LOP3.LUT R12, RZ, UR6, RZ, 0x33, !PT ;  /* 0x00000006ff0cbc12 */ /* 0x000fca000f8e33ff */
[----:B------:R-:W-:-:S05]  /*1620*/  VIADD R7, R12, 0x1 ;  /* 0x000000010c077836 */ /* 0x000fca0000000000 */
[----:B------:R2:W-:Y:S02]  /*1630*/  STG.E desc[UR4][R2.64], R7 ;  /* 0x0000000702007986 */ /* 0x0005e4000c101904 */
.L_x_52:
[----:B0-----:R-:W-:Y:S05]  /*1640*/  BSYNC.RECONVERGENT B0 ;  /* 0x0000000000007941 */ /* 0x001fea0003800200 */
.L_x_51:
[----:B------:R-:W-:Y:S05]  /*1650*/  @P2 BRA `(.L_x_53) ;  /* 0xfffffffc00482947 */ /* 0x000fea000383ffff */
[----:B------:R-:W-:Y:S05]  /*1660*/  EXIT ;  /* 0x000000000000794d */ /* 0x000fea0003800000 */
.L_x_54:
        /* <DEDUP_REMOVED lines=9> */
.L_x_61:


//--------------------- .nv.global.init           --------------------------
	.section	.nv.global.init,"aw",@progbits
	.align	4
.nv.global.init:
	.type		mrg32k3aM1SubSeq,@object
	.size		mrg32k3aM1SubSeq,(mrg32k3aM2SubSeq - mrg32k3aM1SubSeq)
mrg32k3aM1SubSeq:
        /*0000*/ 	.byte	0x0b, 0xcc, 0xee, 0x04, 0x73, 0x29, 0x8b, 0x6f, 0xf6, 0x53, 0x03, 0xf6, 0x23, 0xf6, 0xea, 0xda
        /* <DEDUP_REMOVED lines=125> */
	.type		mrg32k3aM2SubSeq,@object
	.size		mrg32k3aM2SubSeq,(mrg32k3aM1 - mrg32k3aM2SubSeq)
mrg32k3aM2SubSeq:
        /* <DEDUP_REMOVED lines=126> */
	.type		mrg32k3aM1,@object
	.size		mrg32k3aM1,(mrg32k3aM1Seq - mrg32k3aM1)
mrg32k3aM1:
        /* <DEDUP_REMOVED lines=144> */
	.type		mrg32k3aM1Seq,@object
	.size		mrg32k3aM1Seq,(mrg32k3aM2 - mrg32k3aM1Seq)
mrg32k3aM1Seq:
        /* <DEDUP_REMOVED lines=144> */
	.type		mrg32k3aM2,@object
	.size		mrg32k3aM2,(mrg32k3aM2Seq - mrg32k3aM2)
mrg32k3aM2:
        /* <DEDUP_REMOVED lines=144> */
	.type		mrg32k3aM2Seq,@object
	.size		mrg32k3aM2Seq,(precalc_xorwow_matrix - mrg32k3aM2Seq)
mrg32k3aM2Seq:
        /* <DEDUP_REMOVED lines=144> */
	.type		precalc_xorwow_matrix,@object
	.size		precalc_xorwow_matrix,(precalc_xorwow_offset_matrix - precalc_xorwow_matrix)
precalc_xorwow_matrix:
        /* <DEDUP_REMOVED lines=6400> */
	.type		precalc_xorwow_offset_matrix,@object
	.size		precalc_xorwow_offset_matrix,(.L_1 - precalc_xorwow_offset_matrix)
precalc_xorwow_offset_matrix:
        /* <DEDUP_REMOVED lines=6400> */
.L_1:


//--------------------- .nv.shared.reserved.0     --------------------------
	.section	.nv.shared.reserved.0,"aw",@nobits
	.weak		__nv_reservedSMEM_offset_0_alias
	.size		__nv_reservedSMEM_offset_0_alias, 0, 64
	.other		__nv_reservedSMEM_offset_0_alias,@"STO_CUDA_RESERVED_SHARED STV_DEFAULT"
__nv_reservedSMEM_offset_0_alias:
	.zero		0
	.zero		64


//--------------------- .nv.global                --------------------------
	.section	.nv.global,"aw",@nobits
	.align	4
.nv.global:
	.type		posicionesCero,@object
	.size		posicionesCero,(.L_9 - posicionesCero)
posicionesCero:
	.zero		4
.L_9:


//--------------------- .nv.constant0._Z12ponerPowerupPiiiiii --------------------------
	.section	.nv.constant0._Z12ponerPowerupPiiiiii,"a",@progbits
	.sectionflags	@""
	.align	4
.nv.constant0._Z12ponerPowerupPiiiiii:
	.zero		924


//--------------------- .nv.constant0._Z16dejarCaerBloquesPiii --------------------------
	.section	.nv.constant0._Z16dejarCaerBloquesPiii,"a",@progbits
	.sectionflags	@""
	.align	4
.nv.constant0._Z16dejarCaerBloquesPiii:
	.zero		912


//--------------------- .nv.constant0._Z10activarTNTPiiiii --------------------------
	.section	.nv.constant0._Z10activarTNTPiiiii,"a",@progbits
	.sectionflags	@""
	.align	4
.nv.constant0._Z10activarTNTPiiiii:
	.zero		920


//--------------------- .nv.constant0._Z19activarRompecabezasPiiiiii --------------------------
	.section	.nv.constant0._Z19activarRompecabezasPiiiiii,"a",@progbits
	.sectionflags	@""
	.align	4
.nv.constant0._Z19activarRompecabezasPiiiiii:
	.zero		924


//--------------------- .nv.constant0._Z12activarBombaPiibii --------------------------
	.section	.nv.constant0._Z12activarBombaPiibii,"a",@progbits
	.sectionflags	@""
	.align	4
.nv.constant0._Z12activarBombaPiibii:
	.zero		920


//--------------------- .nv.constant0._Z15eliminarBloquesPiiiii --------------------------
	.section	.nv.constant0._Z15eliminarBloquesPiiiii,"a",@progbits
	.sectionflags	@""
	.align	4
.nv.constant0._Z15eliminarBloquesPiiiii:
	.zero		920


//--------------------- .nv.constant0._Z15rellenarTableroPiiiiP17curandStateXORWOWi --------------------------
	.section	.nv.constant0._Z15rellenarTableroPiiiiP17curandStateXORWOWi,"a",@progbits
	.sectionflags	@""
	.align	4
.nv.constant0._Z15rellenarTableroPiiiiP17curandStateXORWOWi:
	.zero		932


//--------------------- SYMBOLS --------------------------

	.type		.nv.reservedSmem.offset0,@object
	.size		.nv.reservedSmem.offset0,0x4
